	.target	sm_90a

	.elftype	@"ET_EXEC"


//--------------------- .note.nv.tkinfo           --------------------------
	.section	.note.nv.tkinfo,"",@"SHT_NOTE"
	.sectionflags	@"SHF_NOTE_NV_TKINFO"
	.tkinfo
        /*0018*/ 	.word	0x00000002
        /*0030*/ 	.string	""
        /*0030*/ 	.string	"ptxas"
        /*0030*/ 	.string	"Cuda compilation tools, release 13.0, V13.0.88"
        /*0030*/ 	.string	"Build cuda_13.0.r13.0/compiler.36424714_0"
        /*0030*/ 	.string	"-arch sm_90a -m 64 "



//--------------------- .note.nv.cuinfo           --------------------------
	.section	.note.nv.cuinfo,"",@"SHT_NOTE"
	.sectionflags	@"SHF_NOTE_NV_CUINFO"
        /*0018*/ 	.short	0x0002
        /*001a*/ 	.short	0x005a
        /*001c*/ 	.short	0x0082
	.zero		2


//--------------------- .nv.info                  --------------------------
	.section	.nv.info,"",@"SHT_CUDA_INFO"
	.align	4


	//----- nvinfo : EIATTR_REGCOUNT
	.align		4
        /*0000*/ 	.byte	0x04, 0x2f
        /*0002*/ 	.short	(.L_15 - .L_14)
	.align		4
.L_14:
        /*0004*/ 	.word	index@(_ZN7cutlass13device_kernelINS_4gemm6kernel13GemmUniversalIN4cute5tupleIJiiiiEEENS1_10collective13CollectiveMmaINS1_34MainloopSm90TmaGmmaWarpSpecializedILi4ENS5_IJNS4_1CILi2EEESB_NSA_ILi1EEEEEENS1_32KernelTmaWarpSpecializedPingpongEEENS5_IJNSA_ILi64EEESG_NSA_ILi128EEEEEENS_10bfloat16_tENS5_IJlSC_lEEESJ_SK_NS4_8TiledMMAINS4_8MMA_AtomIJNS4_4SM904GMMA27MMA_64x64x16_F32BF16BF16_SSILNSO_5MajorE0ELSQ_0ELNSO_7ScaleInE1ELSR_1EEEEEENS4_6LayoutINS5_IJSC_SC_SC_EEENS5_IJNSA_ILi0EEESW_SW_EEEEENS5_IJNS4_10UnderscoreESZ_SZ_EEEEENS4_23SM90_TMA_LOAD_MULTICASTENS4_14ComposedLayoutINS4_7SwizzleILi3ELi4ELi3EEENS4_18smem_ptr_flag_bitsILi16EEENSU_INS5_IJNSA_ILi8EEESG_EEENS5_IJSG_SC_EEEEEEEvNS4_8identityES12_S1C_vS1D_EENS_8epilogue10collective6detail29Sm90TmaWarpSpecializedAdapterINS1G_15DefaultEpilogueISJ_SK_SK_NS1F_6thread17LinearCombinationISJ_Li1EffLNS1K_9ScaleType4KindE0ELNS_15FloatRoundStyleE2ESJ_EENS1_15EpilogueDefaultEEEEEvvEEEEvNT_6ParamsE)
        /*0008*/ 	.word	0x000000a8


	//----- nvinfo : EIATTR_FRAME_SIZE
	.align		4
.L_15:
        /*000c*/ 	.byte	0x04, 0x11
        /*000e*/ 	.short	(.L_17 - .L_16)
	.align		4
.L_16:
        /*0010*/ 	.word	index@(_ZN7cutlass13device_kernelINS_4gemm6kernel13GemmUniversalIN4cute5tupleIJiiiiEEENS1_10collective13CollectiveMmaINS1_34MainloopSm90TmaGmmaWarpSpecializedILi4ENS5_IJNS4_1CILi2EEESB_NSA_ILi1EEEEEENS1_32KernelTmaWarpSpecializedPingpongEEENS5_IJNSA_ILi64EEESG_NSA_ILi128EEEEEENS_10bfloat16_tENS5_IJlSC_lEEESJ_SK_NS4_8TiledMMAINS4_8MMA_AtomIJNS4_4SM904GMMA27MMA_64x64x16_F32BF16BF16_SSILNSO_5MajorE0ELSQ_0ELNSO_7ScaleInE1ELSR_1EEEEEENS4_6LayoutINS5_IJSC_SC_SC_EEENS5_IJNSA_ILi0EEESW_SW_EEEEENS5_IJNS4_10UnderscoreESZ_SZ_EEEEENS4_23SM90_TMA_LOAD_MULTICASTENS4_14ComposedLayoutINS4_7SwizzleILi3ELi4ELi3EEENS4_18smem_ptr_flag_bitsILi16EEENSU_INS5_IJNSA_ILi8EEESG_EEENS5_IJSG_SC_EEEEEEEvNS4_8identityES12_S1C_vS1D_EENS_8epilogue10collective6detail29Sm90TmaWarpSpecializedAdapterINS1G_15DefaultEpilogueISJ_SK_SK_NS1F_6thread17LinearCombinationISJ_Li1EffLNS1K_9ScaleType4KindE0ELNS_15FloatRoundStyleE2ESJ_EENS1_15EpilogueDefaultEEEEEvvEEEEvNT_6ParamsE)
        /*0014*/ 	.word	0x00000000


	//----- nvinfo : EIATTR_MIN_STACK_SIZE
	.align		4
.L_17:
        /*0018*/ 	.byte	0x04, 0x12
        /*001a*/ 	.short	(.L_19 - .L_18)
	.align		4
.L_18:
        /*001c*/ 	.word	index@(_ZN7cutlass13device_kernelINS_4gemm6kernel13GemmUniversalIN4cute5tupleIJiiiiEEENS1_10collective13CollectiveMmaINS1_34MainloopSm90TmaGmmaWarpSpecializedILi4ENS5_IJNS4_1CILi2EEESB_NSA_ILi1EEEEEENS1_32KernelTmaWarpSpecializedPingpongEEENS5_IJNSA_ILi64EEESG_NSA_ILi128EEEEEENS_10bfloat16_tENS5_IJlSC_lEEESJ_SK_NS4_8TiledMMAINS4_8MMA_AtomIJNS4_4SM904GMMA27MMA_64x64x16_F32BF16BF16_SSILNSO_5MajorE0ELSQ_0ELNSO_7ScaleInE1ELSR_1EEEEEENS4_6LayoutINS5_IJSC_SC_SC_EEENS5_IJNSA_ILi0EEESW_SW_EEEEENS5_IJNS4_10UnderscoreESZ_SZ_EEEEENS4_23SM90_TMA_LOAD_MULTICASTENS4_14ComposedLayoutINS4_7SwizzleILi3ELi4ELi3EEENS4_18smem_ptr_flag_bitsILi16EEENSU_INS5_IJNSA_ILi8EEESG_EEENS5_IJSG_SC_EEEEEEEvNS4_8identityES12_S1C_vS1D_EENS_8epilogue10collective6detail29Sm90TmaWarpSpecializedAdapterINS1G_15DefaultEpilogueISJ_SK_SK_NS1F_6thread17LinearCombinationISJ_Li1EffLNS1K_9ScaleType4KindE0ELNS_15FloatRoundStyleE2ESJ_EENS1_15EpilogueDefaultEEEEEvvEEEEvNT_6ParamsE)
        /*0020*/ 	.word	0x00000000
.L_19:


//--------------------- .nv.compat                --------------------------
	.section	.nv.compat,"",@"SHT_CUDA_COMPAT_INFO"
	.align	4
        /*0000*/ 	.byte	0x02, 0x09, 0x01, 0x00, 0x02, 0x02, 0x04, 0x00, 0x02, 0x05, 0x05, 0x00, 0x03, 0x07, 0x01, 0x01
        /*0010*/ 	.byte	0x02, 0x03, 0x01, 0x00, 0x02, 0x06, 0x01, 0x00, 0x04, 0x0b, 0x08, 0x00, 0x00, 0x00, 0x00, 0x00
        /*0020*/ 	.byte	0x00, 0x00, 0x00, 0x00


//--------------------- .nv.info._ZN7cutlass13device_kernelINS_4gemm6kernel13GemmUniversalIN4cute5tupleIJiiiiEEENS1_10collective13CollectiveMmaINS1_34MainloopSm90TmaGmmaWarpSpecializedILi4ENS5_IJNS4_1CILi2EEESB_NSA_ILi1EEEEEENS1_32KernelTmaWarpSpecializedPingpongEEENS5_IJNSA_ILi64EEESG_NSA_ILi128EEEEEENS_10bfloat16_tENS5_IJlSC_lEEESJ_SK_NS4_8TiledMMAINS4_8MMA_AtomIJNS4_4SM904GMMA27MMA_64x64x16_F32BF16BF16_SSILNSO_5MajorE0ELSQ_0ELNSO_7ScaleInE1ELSR_1EEEEEENS4_6LayoutINS5_IJSC_SC_SC_EEENS5_IJNSA_ILi0EEESW_SW_EEEEENS5_IJNS4_10UnderscoreESZ_SZ_EEEEENS4_23SM90_TMA_LOAD_MULTICASTENS4_14ComposedLayoutINS4_7SwizzleILi3ELi4ELi3EEENS4_18smem_ptr_flag_bitsILi16EEENSU_INS5_IJNSA_ILi8EEESG_EEENS5_IJSG_SC_EEEEEEEvNS4_8identityES12_S1C_vS1D_EENS_8epilogue10collective6detail29Sm90TmaWarpSpecializedAdapterINS1G_15DefaultEpilogueISJ_SK_SK_NS1F_6thread17LinearCombinationISJ_Li1EffLNS1K_9ScaleType4KindE0ELNS_15FloatRoundStyleE2ESJ_EENS1_15EpilogueDefaultEEEEEvvEEEEvNT_6ParamsE --------------------------
	.section	.nv.info._ZN7cutlass13device_kernelINS_4gemm6kernel13GemmUniversalIN4cute5tupleIJiiiiEEENS1_10collective13CollectiveMmaINS1_34MainloopSm90TmaGmmaWarpSpecializedILi4ENS5_IJNS4_1CILi2EEESB_NSA_ILi1EEEEEENS1_32KernelTmaWarpSpecializedPingpongEEENS5_IJNSA_ILi64EEESG_NSA_ILi128EEEEEENS_10bfloat16_tENS5_IJlSC_lEEESJ_SK_NS4_8TiledMMAINS4_8MMA_AtomIJNS4_4SM904GMMA27MMA_64x64x16_F32BF16BF16_SSILNSO_5MajorE0ELSQ_0ELNSO_7ScaleInE1ELSR_1EEEEEENS4_6LayoutINS5_IJSC_SC_SC_EEENS5_IJNSA_ILi0EEESW_SW_EEEEENS5_IJNS4_10UnderscoreESZ_SZ_EEEEENS4_23SM90_TMA_LOAD_MULTICASTENS4_14ComposedLayoutINS4_7SwizzleILi3ELi4ELi3EEENS4_18smem_ptr_flag_bitsILi16EEENSU_INS5_IJNSA_ILi8EEESG_EEENS5_IJSG_SC_EEEEEEEvNS4_8identityES12_S1C_vS1D_EENS_8epilogue10collective6detail29Sm90TmaWarpSpecializedAdapterINS1G_15DefaultEpilogueISJ_SK_SK_NS1F_6thread17LinearCombinationISJ_Li1EffLNS1K_9ScaleType4KindE0ELNS_15FloatRoundStyleE2ESJ_EENS1_15EpilogueDefaultEEEEEvvEEEEvNT_6ParamsE,"",@"SHT_CUDA_INFO"
	.sectionflags	@""
	.align	4


	//----- nvinfo : EIATTR_CUDA_API_VERSION
	.align		4
        /*0000*/ 	.byte	0x04, 0x37
        /*0002*/ 	.short	(.L_21 - .L_20)
.L_20:
        /*0004*/ 	.word	0x00000082


	//----- nvinfo : EIATTR_KPARAM_INFO
	.align		4
.L_21:
        /*0008*/ 	.byte	0x04, 0x17
        /*000a*/ 	.short	(.L_23 - .L_22)
.L_22:
        /*000c*/ 	.word	0x00000000
        /*0010*/ 	.short	0x0000
        /*0012*/ 	.short	0x0070
        /*0014*/ 	.byte	0x00, 0xf0, 0x01, 0x10


	//----- nvinfo : EIATTR_SPARSE_MMA_MASK
	.align		4
.L_23:
        /*0018*/ 	.byte	0x03, 0x50
        /*001a*/ 	.short	0x0000


	//----- nvinfo : EIATTR_MAXREG_COUNT
	.align		4
        /*001c*/ 	.byte	0x03, 0x1b
        /*001e*/ 	.short	0x00a8


	//----- nvinfo : EIATTR_NUM_BARRIERS
	.align		4
        /*0020*/ 	.byte	0x02, 0x4c
        /*0022*/ 	.byte	0x01
	.zero		1


	//----- nvinfo : EIATTR_EXTERNS
	.align		4
        /*0024*/ 	.byte	0x04, 0x0f
        /*0026*/ 	.short	(.L_25 - .L_24)


	//   ....[0]....
	.align		4
.L_24:
        /*0028*/ 	.word	index@(__assertfail)


	//----- nvinfo : EIATTR_MERCURY_ISA_VERSION
	.align		4
.L_25:
        /*002c*/ 	.byte	0x03, 0x5f
        /*002e*/ 	.short	0x0101


	//----- nvinfo : EIATTR_INT_WARP_WIDE_INSTR_OFFSETS
	.align		4
        /*0030*/ 	.byte	0x04, 0x31
        /*0032*/ 	.short	(.L_27 - .L_26)


	//   ....[0]....
.L_26:
        /*0034*/ 	.word	0x000005c0


	//   ....[1]....
        /*0038*/ 	.word	0x00000610


	//   ....[2]....
        /*003c*/ 	.word	0x000006a0


	//   ....[3]....
        /*0040*/ 	.word	0x000006b0


	//   ....[4]....
        /*0044*/ 	.word	0x000006d0


	//   ....[5]....
        /*0048*/ 	.word	0x000006f0


	//   ....[6]....
        /*004c*/ 	.word	0x000007f0


	//   ....[7]....
        /*0050*/ 	.word	0x00000800


	//   ....[8]....
        /*0054*/ 	.word	0x000025a0


	//----- nvinfo : EIATTR_COOP_GROUP_MASK_REGIDS
	.align		4
.L_27:
        /*0058*/ 	.byte	0x04, 0x29
        /*005a*/ 	.short	(.L_29 - .L_28)


	//   ....[0]....
.L_28:
        /*005c*/ 	.word	0xffffffff


	//   ....[1]....
        /*0060*/ 	.word	0xffffffff


	//   ....[2]....
        /*0064*/ 	.word	0xffffffff


	//   ....[3]....
        /*0068*/ 	.word	0xffffffff


	//   ....[4]....
        /*006c*/ 	.word	0xffffffff


	//   ....[5]....
        /*0070*/ 	.word	0xffffffff


	//   ....[6]....
        /*0074*/ 	.word	0xffffffff


	//----- nvinfo : EIATTR_COOP_GROUP_INSTR_OFFSETS
	.align		4
.L_29:
        /*0078*/ 	.byte	0x04, 0x28
        /*007a*/ 	.short	(.L_31 - .L_30)


	//   ....[0]....
.L_30:
        /*007c*/ 	.word	0x00000060


	//   ....[1]....
        /*0080*/ 	.word	0x00000080


	//   ....[2]....
        /*0084*/ 	.word	0x00000180


	//   ....[3]....
        /*0088*/ 	.word	0x000003a0


	//   ....[4]....
        /*008c*/ 	.word	0x000003e0


	//   ....[5]....
        /*0090*/ 	.word	0x000004c0


	//   ....[6]....
        /*0094*/ 	.word	0x00000980


	//----- nvinfo : EIATTR_REG_RECONFIG
	.align		4
.L_31:
        /*0098*/ 	.byte	0x01, 0x54
	.zero		2


	//----- nvinfo : EIATTR_SYSCALL_OFFSETS
	.align		4
        /*009c*/ 	.byte	0x04, 0x46
        /*009e*/ 	.short	(.L_33 - .L_32)


	//   ....[0]....
.L_32:
        /*00a0*/ 	.word	0x00001a30


	//----- nvinfo : EIATTR_MBARRIER_INSTR_OFFSETS
	.align		4
.L_33:
        /*00a4*/ 	.byte	0x04, 0x39
        /*00a6*/ 	.short	(.L_35 - .L_34)


	//   ....[0]....
.L_34:
        /*00a8*/ 	.word	0x00000300
        /*00ac*/ 	.word	0x000000ff
        /*00b0*/ 	.word	0x00000000
        /*00b4*/ 	.short	0x0100
        /*00b6*/ 	.byte	0x07
	.zero		1


	//   ....[1]....
        /*00b8*/ 	.word	0x00000310
        /*00bc*/ 	.word	0x000000ff
        /*00c0*/ 	.word	0x00000020
        /*00c4*/ 	.short	0x0100
        /*00c6*/ 	.byte	0x07
	.zero		1


	//   ....[2]....
        /*00c8*/ 	.word	0x00000320
        /*00cc*/ 	.word	0x000000ff
        /*00d0*/ 	.word	0x00000008
        /*00d4*/ 	.short	0x0100
        /*00d6*/ 	.byte	0x07
	.zero		1


	//   ....[3]....
        /*00d8*/ 	.word	0x00000330
        /*00dc*/ 	.word	0x000000ff
        /*00e0*/ 	.word	0x00000028
        /*00e4*/ 	.short	0x0100
        /*00e6*/ 	.byte	0x07
	.zero		1


	//   ....[4]....
        /*00e8*/ 	.word	0x00000340
        /*00ec*/ 	.word	0x000000ff
        /*00f0*/ 	.word	0x00000010
        /*00f4*/ 	.short	0x0100
        /*00f6*/ 	.byte	0x07
	.zero		1


	//   ....[5]....
        /*00f8*/ 	.word	0x00000350
        /*00fc*/ 	.word	0x000000ff
        /*0100*/ 	.word	0x00000030
        /*0104*/ 	.short	0x0100
        /*0106*/ 	.byte	0x07
	.zero		1


	//   ....[6]....
        /*0108*/ 	.word	0x00000360
        /*010c*/ 	.word	0x000000ff
        /*0110*/ 	.word	0x00000018
        /*0114*/ 	.short	0x0100
        /*0116*/ 	.byte	0x07
	.zero		1


	//   ....[7]....
        /*0118*/ 	.word	0x00000370
        /*011c*/ 	.word	0x000000ff
        /*0120*/ 	.word	0x00000038
        /*0124*/ 	.short	0x0100
        /*0126*/ 	.byte	0x07
	.zero		1


	//   ....[8]....
        /*0128*/ 	.word	0x00000840
        /*012c*/ 	.word	0x000000ff
        /*0130*/ 	.word	0x00000070
        /*0134*/ 	.short	0x0100
        /*0136*/ 	.byte	0x0c
	.zero		1


	//   ....[9]....
        /*0138*/ 	.word	0x00000890
        /*013c*/ 	.word	0x000000ff
        /*0140*/ 	.word	0x00000078
        /*0144*/ 	.short	0x0100
        /*0146*/ 	.byte	0x0c
	.zero		1


	//   ....[10]....
        /*0148*/ 	.word	0x000008c0
        /*014c*/ 	.word	0x000000ff
        /*0150*/ 	.word	0x00000050
        /*0154*/ 	.short	0x0100
        /*0156*/ 	.byte	0x0d
	.zero		1


	//   ....[11]....
        /*0158*/ 	.word	0x00000910
        /*015c*/ 	.word	0x000000ff
        /*0160*/ 	.word	0x00000058
        /*0164*/ 	.short	0x0100
        /*0166*/ 	.byte	0x0d
	.zero		1


	//   ....[12]....
        /*0168*/ 	.word	0x00000920
        /*016c*/ 	.word	0x000000ff
        /*0170*/ 	.word	0x00000060
        /*0174*/ 	.short	0x0100
        /*0176*/ 	.byte	0x0d
	.zero		1


	//   ....[13]....
        /*0178*/ 	.word	0x00000930
        /*017c*/ 	.word	0x000000ff
        /*0180*/ 	.word	0x00000068
        /*0184*/ 	.short	0x0100
        /*0186*/ 	.byte	0x0d
	.zero		1


	//   ....[14]....
        /*0188*/ 	.word	0x000018f0
        /*018c*/ 	.word	0x00000041
        /*0190*/ 	.word	0xfffffff8
        /*0194*/ 	.short	0x010a
        /*0196*/ 	.byte	0x3f
	.zero		1


	//   ....[15]....
        /*0198*/ 	.word	0x00001ac0
        /*019c*/ 	.word	0x00000003
        /*01a0*/ 	.word	0x00000000
        /*01a4*/ 	.short	0x010a
        /*01a6*/ 	.byte	0x3f
	.zero		1


	//   ....[16]....
        /*01a8*/ 	.word	0x00001b00
        /*01ac*/ 	.word	0x00000003
        /*01b0*/ 	.word	0x00000000
        /*01b4*/ 	.short	0x010a
        /*01b6*/ 	.byte	0x3f
	.zero		1


	//   ....[17]....
        /*01b8*/ 	.word	0x00001fc0
        /*01bc*/ 	.word	0x000000ff
        /*01c0*/ 	.word	0x00000000
        /*01c4*/ 	.short	0x010a
        /*01c6*/ 	.byte	0x04
	.zero		1


	//   ....[18]....
        /*01c8*/ 	.word	0x00002000
        /*01cc*/ 	.word	0x000000ff
        /*01d0*/ 	.word	0x00000000
        /*01d4*/ 	.short	0x010a
        /*01d6*/ 	.byte	0x04
	.zero		1


	//   ....[19]....
        /*01d8*/ 	.word	0x00002430
        /*01dc*/ 	.word	0x00000005
        /*01e0*/ 	.word	0x00000000
        /*01e4*/ 	.short	0x0101
        /*01e6*/ 	.byte	0x3f
	.zero		1


	//   ....[20]....
        /*01e8*/ 	.word	0x00002530
        /*01ec*/ 	.word	0x00000045
        /*01f0*/ 	.word	0x00000000
        /*01f4*/ 	.short	0x0101
        /*01f6*/ 	.byte	0x34
	.zero		1


	//   ....[21]....
        /*01f8*/ 	.word	0x00002620
        /*01fc*/ 	.word	0x00000003
        /*0200*/ 	.word	0x00000000
        /*0204*/ 	.short	0x0101
        /*0206*/ 	.byte	0x3f
	.zero		1


	//   ....[22]....
        /*0208*/ 	.word	0x00002680
        /*020c*/ 	.word	0x00000041
        /*0210*/ 	.word	0x00000008
        /*0214*/ 	.short	0x010a
        /*0216*/ 	.byte	0x3f
	.zero		1


	//   ....[23]....
        /*0218*/ 	.word	0x00004960
        /*021c*/ 	.word	0x00000042
        /*0220*/ 	.word	0x00000000
        /*0224*/ 	.short	0x0101
        /*0226*/ 	.byte	0x34
	.zero		1


	//   ....[24]....
        /*0228*/ 	.word	0x00005480
        /*022c*/ 	.word	0x00000007
        /*0230*/ 	.word	0x00000020
        /*0234*/ 	.short	0x010a
        /*0236*/ 	.byte	0x3f
	.zero		1


	//   ....[25]....
        /*0238*/ 	.word	0x00005920
        /*023c*/ 	.word	0x00000002
        /*0240*/ 	.word	0x00000078
        /*0244*/ 	.short	0x0101
        /*0246*/ 	.byte	0x3f
	.zero		1


	//   ....[26]....
        /*0248*/ 	.word	0x000060a0
        /*024c*/ 	.word	0x00000005
        /*0250*/ 	.word	0x00000000
        /*0254*/ 	.short	0x010a
        /*0256*/ 	.byte	0x3f
	.zero		1


	//   ....[27]....
        /*0258*/ 	.word	0x00006120
        /*025c*/ 	.word	0x00000007
        /*0260*/ 	.word	0x00000000
        /*0264*/ 	.short	0x010a
        /*0266*/ 	.byte	0x3f
	.zero		1


	//   ....[28]....
        /*0268*/ 	.word	0x000061b0
        /*026c*/ 	.word	0x00000006
        /*0270*/ 	.word	0x00000000
        /*0274*/ 	.short	0x010a
        /*0276*/ 	.byte	0x3f
	.zero		1


	//   ....[29]....
        /*0278*/ 	.word	0x00006240
        /*027c*/ 	.word	0x00000003
        /*0280*/ 	.word	0x00000000
        /*0284*/ 	.short	0x010a
        /*0286*/ 	.byte	0x3f
	.zero		1


	//   ....[30]....
        /*0288*/ 	.word	0x000062a0
        /*028c*/ 	.word	0x00000041
        /*0290*/ 	.word	0xfffffff8
        /*0294*/ 	.short	0x010a
        /*0296*/ 	.byte	0x3f
	.zero		1


	//   ....[31]....
        /*0298*/ 	.word	0x000062f0
        /*029c*/ 	.word	0x00000003
        /*02a0*/ 	.word	0x00000000
        /*02a4*/ 	.short	0x010a
        /*02a6*/ 	.byte	0x3f
	.zero		1


	//   ....[32]....
        /*02a8*/ 	.word	0x00006350
        /*02ac*/ 	.word	0x00000005
        /*02b0*/ 	.word	0x00000000
        /*02b4*/ 	.short	0x010a
        /*02b6*/ 	.byte	0x3f
	.zero		1


	//   ....[33]....
        /*02b8*/ 	.word	0x000063a0
        /*02bc*/ 	.word	0x00000041
        /*02c0*/ 	.word	0x00000008
        /*02c4*/ 	.short	0x010a
        /*02c6*/ 	.byte	0x3f
	.zero		1


	//   ....[34]....
        /*02c8*/ 	.word	0x00006470
        /*02cc*/ 	.word	0x00000007
        /*02d0*/ 	.word	0x00000020
        /*02d4*/ 	.short	0x010a
        /*02d6*/ 	.byte	0x3f
	.zero		1


	//   ....[35]....
        /*02d8*/ 	.word	0x00006540
        /*02dc*/ 	.word	0x00000005
        /*02e0*/ 	.word	0x00000000
        /*02e4*/ 	.short	0x010a
        /*02e6*/ 	.byte	0x3f
	.zero		1


	//   ....[36]....
        /*02e8*/ 	.word	0x00006590
        /*02ec*/ 	.word	0x00000007
        /*02f0*/ 	.word	0x00000000
        /*02f4*/ 	.short	0x010a
        /*02f6*/ 	.byte	0x3f
	.zero		1


	//   ....[37]....
        /*02f8*/ 	.word	0x000065e0
        /*02fc*/ 	.word	0x00000006
        /*0300*/ 	.word	0x00000000
        /*0304*/ 	.short	0x010a
        /*0306*/ 	.byte	0x3f
	.zero		1


	//----- nvinfo : EIATTR_NUM_MBARRIERS
	.align		4
.L_35:
        /*0308*/ 	.byte	0x03, 0x38
        /*030a*/ 	.short	0x000e


	//----- nvinfo : EIATTR_EXIT_INSTR_OFFSETS
	.align		4
        /*030c*/ 	.byte	0x04, 0x1c
        /*030e*/ 	.short	(.L_37 - .L_36)


	//   ....[0]....
.L_36:
        /*0310*/ 	.word	0x00001490


	//   ....[1]....
        /*0314*/ 	.word	0x000014f0


	//   ....[2]....
        /*0318*/ 	.word	0x000050a0


	//   ....[3]....
        /*031c*/ 	.word	0x000050d0


	//   ....[4]....
        /*0320*/ 	.word	0x00006290


	//----- nvinfo : EIATTR_MAX_THREADS
	.align		4
.L_37:
        /*0324*/ 	.byte	0x04, 0x05
        /*0326*/ 	.short	(.L_39 - .L_38)
.L_38:
        /*0328*/ 	.word	0x00000180
        /*032c*/ 	.word	0x00000001
        /*0330*/ 	.word	0x00000001


	//----- nvinfo : EIATTR_CRS_STACK_SIZE
	.align		4
.L_39:
        /*0334*/ 	.byte	0x04, 0x1e
        /*0336*/ 	.short	(.L_41 - .L_40)
.L_40:
        /*0338*/ 	.word	0x00000000


	//----- nvinfo : EIATTR_CBANK_PARAM_SIZE
	.align		4
.L_41:
        /*033c*/ 	.byte	0x03, 0x19
        /*033e*/ 	.short	0x0470


	//----- nvinfo : EIATTR_PARAM_CBANK
	.align		4
        /*0340*/ 	.byte	0x04, 0x0a
        /*0342*/ 	.short	(.L_43 - .L_42)
	.align		4
.L_42:
        /*0344*/ 	.word	index@(.nv.constant0._ZN7cutlass13device_kernelINS_4gemm6kernel13GemmUniversalIN4cute5tupleIJiiiiEEENS1_10collective13CollectiveMmaINS1_34MainloopSm90TmaGmmaWarpSpecializedILi4ENS5_IJNS4_1CILi2EEESB_NSA_ILi1EEEEEENS1_32KernelTmaWarpSpecializedPingpongEEENS5_IJNSA_ILi64EEESG_NSA_ILi128EEEEEENS_10bfloat16_tENS5_IJlSC_lEEESJ_SK_NS4_8TiledMMAINS4_8MMA_AtomIJNS4_4SM904GMMA27MMA_64x64x16_F32BF16BF16_SSILNSO_5MajorE0ELSQ_0ELNSO_7ScaleInE1ELSR_1EEEEEENS4_6LayoutINS5_IJSC_SC_SC_EEENS5_IJNSA_ILi0EEESW_SW_EEEEENS5_IJNS4_10UnderscoreESZ_SZ_EEEEENS4_23SM90_TMA_LOAD_MULTICASTENS4_14ComposedLayoutINS4_7SwizzleILi3ELi4ELi3EEENS4_18smem_ptr_flag_bitsILi16EEENSU_INS5_IJNSA_ILi8EEESG_EEENS5_IJSG_SC_EEEEEEEvNS4_8identityES12_S1C_vS1D_EENS_8epilogue10collective6detail29Sm90TmaWarpSpecializedAdapterINS1G_15DefaultEpilogueISJ_SK_SK_NS1F_6thread17LinearCombinationISJ_Li1EffLNS1K_9ScaleType4KindE0ELNS_15FloatRoundStyleE2ESJ_EENS1_15EpilogueDefaultEEEEEvvEEEEvNT_6ParamsE)
        /*0348*/ 	.short	0x0210
        /*034a*/ 	.short	0x0470


	//----- nvinfo : EIATTR_SW_WAR
	.align		4
.L_43:
        /*034c*/ 	.byte	0x04, 0x36
        /*034e*/ 	.short	(.L_45 - .L_44)
.L_44:
        /*0350*/ 	.word	0x00000008
.L_45:


//--------------------- .nv.callgraph             --------------------------
	.section	.nv.callgraph,"",@"SHT_CUDA_CALLGRAPH"
	.align	4
	.sectionentsize	8
	.align		4
        /*0000*/ 	.word	0x00000000
	.align		4
        /*0004*/ 	.word	0xffffffff
	.align		4
        /*0008*/ 	.word	index@(_ZN7cutlass13device_kernelINS_4gemm6kernel13GemmUniversalIN4cute5tupleIJiiiiEEENS1_10collective13CollectiveMmaINS1_34MainloopSm90TmaGmmaWarpSpecializedILi4ENS5_IJNS4_1CILi2EEESB_NSA_ILi1EEEEEENS1_32KernelTmaWarpSpecializedPingpongEEENS5_IJNSA_ILi64EEESG_NSA_ILi128EEEEEENS_10bfloat16_tENS5_IJlSC_lEEESJ_SK_NS4_8TiledMMAINS4_8MMA_AtomIJNS4_4SM904GMMA27MMA_64x64x16_F32BF16BF16_SSILNSO_5MajorE0ELSQ_0ELNSO_7ScaleInE1ELSR_1EEEEEENS4_6LayoutINS5_IJSC_SC_SC_EEENS5_IJNSA_ILi0EEESW_SW_EEEEENS5_IJNS4_10UnderscoreESZ_SZ_EEEEENS4_23SM90_TMA_LOAD_MULTICASTENS4_14ComposedLayoutINS4_7SwizzleILi3ELi4ELi3EEENS4_18smem_ptr_flag_bitsILi16EEENSU_INS5_IJNSA_ILi8EEESG_EEENS5_IJSG_SC_EEEEEEEvNS4_8identityES12_S1C_vS1D_EENS_8epilogue10collective6detail29Sm90TmaWarpSpecializedAdapterINS1G_15DefaultEpilogueISJ_SK_SK_NS1F_6thread17LinearCombinationISJ_Li1EffLNS1K_9ScaleType4KindE0ELNS_15FloatRoundStyleE2ESJ_EENS1_15EpilogueDefaultEEEEEvvEEEEvNT_6ParamsE)
	.align		4
        /*000c*/ 	.word	index@(__assertfail)
	.align		4
        /*0010*/ 	.word	0x00000000
	.align		4
        /*0014*/ 	.word	0xfffffffe
	.align		4
        /*0018*/ 	.word	0x00000000
	.align		4
        /*001c*/ 	.word	0xfffffffd
	.align		4
        /*0020*/ 	.word	0x00000000
	.align		4
        /*0024*/ 	.word	0xfffffffc


//--------------------- .nv.constant4             --------------------------
	.section	.nv.constant4,"a",@progbits
	.align	8
	.align		8
.nv.constant4:
        /*0000*/ 	.dword	__assertfail
	.align		8
        /*0008*/ 	.dword	__unnamed_1
	.align		8
        /*0010*/ 	.dword	_ZN39_INTERNAL_6a8cc88c_4_k_cu_0af85c0e_37034cuda3std3__45__cpo5beginE
	.align		8
        /*0018*/ 	.dword	_ZN39_INTERNAL_6a8cc88c_4_k_cu_0af85c0e_37034cuda3std3__45__cpo3endE
	.align		8
        /*0020*/ 	.dword	_ZN39_INTERNAL_6a8cc88c_4_k_cu_0af85c0e_37034cuda3std3__45__cpo6cbeginE
	.align		8
        /*0028*/ 	.dword	_ZN39_INTERNAL_6a8cc88c_4_k_cu_0af85c0e_37034cuda3std3__45__cpo4cendE
	.align		8
        /*0030*/ 	.dword	_ZN39_INTERNAL_6a8cc88c_4_k_cu_0af85c0e_37034cuda3std3__441_GLOBAL__N__6a8cc88c_4_k_cu_0af85c0e_37036ignoreE
	.align		8
        /*0038*/ 	.dword	_ZN39_INTERNAL_6a8cc88c_4_k_cu_0af85c0e_37034cuda3std3__419piecewise_constructE
	.align		8
        /*0040*/ 	.dword	_ZN39_INTERNAL_6a8cc88c_4_k_cu_0af85c0e_37034cuda3std3__48in_placeE
	.align		8
        /*0048*/ 	.dword	_ZN39_INTERNAL_6a8cc88c_4_k_cu_0af85c0e_37034cuda3std6ranges3__45__cpo4swapE
	.align		8
        /*0050*/ 	.dword	_ZN39_INTERNAL_6a8cc88c_4_k_cu_0af85c0e_37034cuda3std6ranges3__45__cpo9iter_moveE
	.align		8
        /*0058*/ 	.dword	_ZN39_INTERNAL_6a8cc88c_4_k_cu_0af85c0e_37034cute7productE
	.align		8
        /*0060*/ 	.dword	_ZN39_INTERNAL_6a8cc88c_4_k_cu_0af85c0e_37034cute1_E
	.align		8
        /*0068*/ 	.dword	$str$22
	.align		8
        /*0070*/ 	.dword	$str$23


//--------------------- .text._ZN7cutlass13device_kernelINS_4gemm6kernel13GemmUniversalIN4cute5tupleIJiiiiEEENS1_10collective13CollectiveMmaINS1_34MainloopSm90TmaGmmaWarpSpecializedILi4ENS5_IJNS4_1CILi2EEESB_NSA_ILi1EEEEEENS1_32KernelTmaWarpSpecializedPingpongEEENS5_IJNSA_ILi64EEESG_NSA_ILi128EEEEEENS_10bfloat16_tENS5_IJlSC_lEEESJ_SK_NS4_8TiledMMAINS4_8MMA_AtomIJNS4_4SM904GMMA27MMA_64x64x16_F32BF16BF16_SSILNSO_5MajorE0ELSQ_0ELNSO_7ScaleInE1ELSR_1EEEEEENS4_6LayoutINS5_IJSC_SC_SC_EEENS5_IJNSA_ILi0EEESW_SW_EEEEENS5_IJNS4_10UnderscoreESZ_SZ_EEEEENS4_23SM90_TMA_LOAD_MULTICASTENS4_14ComposedLayoutINS4_7SwizzleILi3ELi4ELi3EEENS4_18smem_ptr_flag_bitsILi16EEENSU_INS5_IJNSA_ILi8EEESG_EEENS5_IJSG_SC_EEEEEEEvNS4_8identityES12_S1C_vS1D_EENS_8epilogue10collective6detail29Sm90TmaWarpSpecializedAdapterINS1G_15DefaultEpilogueISJ_SK_SK_NS1F_6thread17LinearCombinationISJ_Li1EffLNS1K_9ScaleType4KindE0ELNS_15FloatRoundStyleE2ESJ_EENS1_15EpilogueDefaultEEEEEvvEEEEvNT_6ParamsE --------------------------
	.section	.text._ZN7cutlass13device_kernelINS_4gemm6kernel13GemmUniversalIN4cute5tupleIJiiiiEEENS1_10collective13CollectiveMmaINS1_34MainloopSm90TmaGmmaWarpSpecializedILi4ENS5_IJNS4_1CILi2EEESB_NSA_ILi1EEEEEENS1_32KernelTmaWarpSpecializedPingpongEEENS5_IJNSA_ILi64EEESG_NSA_ILi128EEEEEENS_10bfloat16_tENS5_IJlSC_lEEESJ_SK_NS4_8TiledMMAINS4_8MMA_AtomIJNS4_4SM904GMMA27MMA_64x64x16_F32BF16BF16_SSILNSO_5MajorE0ELSQ_0ELNSO_7ScaleInE1ELSR_1EEEEEENS4_6LayoutINS5_IJSC_SC_SC_EEENS5_IJNSA_ILi0EEESW_SW_EEEEENS5_IJNS4_10UnderscoreESZ_SZ_EEEEENS4_23SM90_TMA_LOAD_MULTICASTENS4_14ComposedLayoutINS4_7SwizzleILi3ELi4ELi3EEENS4_18smem_ptr_flag_bitsILi16EEENSU_INS5_IJNSA_ILi8EEESG_EEENS5_IJSG_SC_EEEEEEEvNS4_8identityES12_S1C_vS1D_EENS_8epilogue10collective6detail29Sm90TmaWarpSpecializedAdapterINS1G_15DefaultEpilogueISJ_SK_SK_NS1F_6thread17LinearCombinationISJ_Li1EffLNS1K_9ScaleType4KindE0ELNS_15FloatRoundStyleE2ESJ_EENS1_15EpilogueDefaultEEEEEvvEEEEvNT_6ParamsE,"ax",@progbits
	.align	128
.text._ZN7cutlass13device_kernelINS_4gemm6kernel13GemmUniversalIN4cute5tupleIJiiiiEEENS1_10collective13CollectiveMmaINS1_34MainloopSm90TmaGmmaWarpSpecializedILi4ENS5_IJNS4_1CILi2EEESB_NSA_ILi1EEEEEENS1_32KernelTmaWarpSpecializedPingpongEEENS5_IJNSA_ILi64EEESG_NSA_ILi128EEEEEENS_10bfloat16_tENS5_IJlSC_lEEESJ_SK_NS4_8TiledMMAINS4_8MMA_AtomIJNS4_4SM904GMMA27MMA_64x64x16_F32BF16BF16_SSILNSO_5MajorE0ELSQ_0ELNSO_7ScaleInE1ELSR_1EEEEEENS4_6LayoutINS5_IJSC_SC_SC_EEENS5_IJNSA_ILi0EEESW_SW_EEEEENS5_IJNS4_10UnderscoreESZ_SZ_EEEEENS4_23SM90_TMA_LOAD_MULTICASTENS4_14ComposedLayoutINS4_7SwizzleILi3ELi4ELi3EEENS4_18smem_ptr_flag_bitsILi16EEENSU_INS5_IJNSA_ILi8EEESG_EEENS5_IJSG_SC_EEEEEEEvNS4_8identityES12_S1C_vS1D_EENS_8epilogue10collective6detail29Sm90TmaWarpSpecializedAdapterINS1G_15DefaultEpilogueISJ_SK_SK_NS1F_6thread17LinearCombinationISJ_Li1EffLNS1K_9ScaleType4KindE0ELNS_15FloatRoundStyleE2ESJ_EENS1_15EpilogueDefaultEEEEEvvEEEEvNT_6ParamsE:
        .type           _ZN7cutlass13device_kernelINS_4gemm6kernel13GemmUniversalIN4cute5tupleIJiiiiEEENS1_10collective13CollectiveMmaINS1_34MainloopSm90TmaGmmaWarpSpecializedILi4ENS5_IJNS4_1CILi2EEESB_NSA_ILi1EEEEEENS1_32KernelTmaWarpSpecializedPingpongEEENS5_IJNSA_ILi64EEESG_NSA_ILi128EEEEEENS_10bfloat16_tENS5_IJlSC_lEEESJ_SK_NS4_8TiledMMAINS4_8MMA_AtomIJNS4_4SM904GMMA27MMA_64x64x16_F32BF16BF16_SSILNSO_5MajorE0ELSQ_0ELNSO_7ScaleInE1ELSR_1EEEEEENS4_6LayoutINS5_IJSC_SC_SC_EEENS5_IJNSA_ILi0EEESW_SW_EEEEENS5_IJNS4_10UnderscoreESZ_SZ_EEEEENS4_23SM90_TMA_LOAD_MULTICASTENS4_14ComposedLayoutINS4_7SwizzleILi3ELi4ELi3EEENS4_18smem_ptr_flag_bitsILi16EEENSU_INS5_IJNSA_ILi8EEESG_EEENS5_IJSG_SC_EEEEEEEvNS4_8identityES12_S1C_vS1D_EENS_8epilogue10collective6detail29Sm90TmaWarpSpecializedAdapterINS1G_15DefaultEpilogueISJ_SK_SK_NS1F_6thread17LinearCombinationISJ_Li1EffLNS1K_9ScaleType4KindE0ELNS_15FloatRoundStyleE2ESJ_EENS1_15EpilogueDefaultEEEEEvvEEEEvNT_6ParamsE,@function
        .size           _ZN7cutlass13device_kernelINS_4gemm6kernel13GemmUniversalIN4cute5tupleIJiiiiEEENS1_10collective13CollectiveMmaINS1_34MainloopSm90TmaGmmaWarpSpecializedILi4ENS5_IJNS4_1CILi2EEESB_NSA_ILi1EEEEEENS1_32KernelTmaWarpSpecializedPingpongEEENS5_IJNSA_ILi64EEESG_NSA_ILi128EEEEEENS_10bfloat16_tENS5_IJlSC_lEEESJ_SK_NS4_8TiledMMAINS4_8MMA_AtomIJNS4_4SM904GMMA27MMA_64x64x16_F32BF16BF16_SSILNSO_5MajorE0ELSQ_0ELNSO_7ScaleInE1ELSR_1EEEEEENS4_6LayoutINS5_IJSC_SC_SC_EEENS5_IJNSA_ILi0EEESW_SW_EEEEENS5_IJNS4_10UnderscoreESZ_SZ_EEEEENS4_23SM90_TMA_LOAD_MULTICASTENS4_14ComposedLayoutINS4_7SwizzleILi3ELi4ELi3EEENS4_18smem_ptr_flag_bitsILi16EEENSU_INS5_IJNSA_ILi8EEESG_EEENS5_IJSG_SC_EEEEEEEvNS4_8identityES12_S1C_vS1D_EENS_8epilogue10collective6detail29Sm90TmaWarpSpecializedAdapterINS1G_15DefaultEpilogueISJ_SK_SK_NS1F_6thread17LinearCombinationISJ_Li1EffLNS1K_9ScaleType4KindE0ELNS_15FloatRoundStyleE2ESJ_EENS1_15EpilogueDefaultEEEEEvvEEEEvNT_6ParamsE,(.L_x_136 - _ZN7cutlass13device_kernelINS_4gemm6kernel13GemmUniversalIN4cute5tupleIJiiiiEEENS1_10collective13CollectiveMmaINS1_34MainloopSm90TmaGmmaWarpSpecializedILi4ENS5_IJNS4_1CILi2EEESB_NSA_ILi1EEEEEENS1_32KernelTmaWarpSpecializedPingpongEEENS5_IJNSA_ILi64EEESG_NSA_ILi128EEEEEENS_10bfloat16_tENS5_IJlSC_lEEESJ_SK_NS4_8TiledMMAINS4_8MMA_AtomIJNS4_4SM904GMMA27MMA_64x64x16_F32BF16BF16_SSILNSO_5MajorE0ELSQ_0ELNSO_7ScaleInE1ELSR_1EEEEEENS4_6LayoutINS5_IJSC_SC_SC_EEENS5_IJNSA_ILi0EEESW_SW_EEEEENS5_IJNS4_10UnderscoreESZ_SZ_EEEEENS4_23SM90_TMA_LOAD_MULTICASTENS4_14ComposedLayoutINS4_7SwizzleILi3ELi4ELi3EEENS4_18smem_ptr_flag_bitsILi16EEENSU_INS5_IJNSA_ILi8EEESG_EEENS5_IJSG_SC_EEEEEEEvNS4_8identityES12_S1C_vS1D_EENS_8epilogue10collective6detail29Sm90TmaWarpSpecializedAdapterINS1G_15DefaultEpilogueISJ_SK_SK_NS1F_6thread17LinearCombinationISJ_Li1EffLNS1K_9ScaleType4KindE0ELNS_15FloatRoundStyleE2ESJ_EENS1_15EpilogueDefaultEEEEEvvEEEEvNT_6ParamsE)
        .other          _ZN7cutlass13device_kernelINS_4gemm6kernel13GemmUniversalIN4cute5tupleIJiiiiEEENS1_10collective13CollectiveMmaINS1_34MainloopSm90TmaGmmaWarpSpecializedILi4ENS5_IJNS4_1CILi2EEESB_NSA_ILi1EEEEEENS1_32KernelTmaWarpSpecializedPingpongEEENS5_IJNSA_ILi64EEESG_NSA_ILi128EEEEEENS_10bfloat16_tENS5_IJlSC_lEEESJ_SK_NS4_8TiledMMAINS4_8MMA_AtomIJNS4_4SM904GMMA27MMA_64x64x16_F32BF16BF16_SSILNSO_5MajorE0ELSQ_0ELNSO_7ScaleInE1ELSR_1EEEEEENS4_6LayoutINS5_IJSC_SC_SC_EEENS5_IJNSA_ILi0EEESW_SW_EEEEENS5_IJNS4_10UnderscoreESZ_SZ_EEEEENS4_23SM90_TMA_LOAD_MULTICASTENS4_14ComposedLayoutINS4_7SwizzleILi3ELi4ELi3EEENS4_18smem_ptr_flag_bitsILi16EEENSU_INS5_IJNSA_ILi8EEESG_EEENS5_IJSG_SC_EEEEEEEvNS4_8identityES12_S1C_vS1D_EENS_8epilogue10collective6detail29Sm90TmaWarpSpecializedAdapterINS1G_15DefaultEpilogueISJ_SK_SK_NS1F_6thread17LinearCombinationISJ_Li1EffLNS1K_9ScaleType4KindE0ELNS_15FloatRoundStyleE2ESJ_EENS1_15EpilogueDefaultEEEEEvvEEEEvNT_6ParamsE,@"STO_CUDA_ENTRY STV_DEFAULT"
_ZN7cutlass13device_kernelINS_4gemm6kernel13GemmUniversalIN4cute5tupleIJiiiiEEENS1_10collective13CollectiveMmaINS1_34MainloopSm90TmaGmmaWarpSpecializedILi4ENS5_IJNS4_1CILi2EEESB_NSA_ILi1EEEEEENS1_32KernelTmaWarpSpecializedPingpongEEENS5_IJNSA_ILi64EEESG_NSA_ILi128EEEEEENS_10bfloat16_tENS5_IJlSC_lEEESJ_SK_NS4_8TiledMMAINS4_8MMA_AtomIJNS4_4SM904GMMA27MMA_64x64x16_F32BF16BF16_SSILNSO_5MajorE0ELSQ_0ELNSO_7ScaleInE1ELSR_1EEEEEENS4_6LayoutINS5_IJSC_SC_SC_EEENS5_IJNSA_ILi0EEESW_SW_EEEEENS5_IJNS4_10UnderscoreESZ_SZ_EEEEENS4_23SM90_TMA_LOAD_MULTICASTENS4_14ComposedLayoutINS4_7SwizzleILi3ELi4ELi3EEENS4_18smem_ptr_flag_bitsILi16EEENSU_INS5_IJNSA_ILi8EEESG_EEENS5_IJSG_SC_EEEEEEEvNS4_8identityES12_S1C_vS1D_EENS_8epilogue10collective6detail29Sm90TmaWarpSpecializedAdapterINS1G_15DefaultEpilogueISJ_SK_SK_NS1F_6thread17LinearCombinationISJ_Li1EffLNS1K_9ScaleType4KindE0ELNS_15FloatRoundStyleE2ESJ_EENS1_15EpilogueDefaultEEEEEvvEEEEvNT_6ParamsE:
[----:B------:R-:W0:Y:S01]  /*0000*/  LDC R1, c[0x0][0x28] ;  /* 0x00000a00ff017b82 */ /* 0x000e220000000800 */
[----:B------:R-:W1:Y:S01]  /*0010*/  S2R R0, SR_TID.X ;  /* 0x0000000000007919 */ /* 0x000e620000002100 */
[----:B------:R-:W-:Y:S01]  /*0020*/  ELECT P0, URZ, PT ;  /* 0x00000000003f782f */ /* 0x000fe20003800000 */
[----:B------:R-:W-:Y:S01]  /*0030*/  BSSY B0, `(.L_x_0) ;  /* 0x0000014000007945 */ /* 0x000fe20003800000 */
[--C-:B-1----:R-:W-:Y:S02]  /*0040*/  SHF.R.U32.HI R2, RZ, 0x5, R0.reuse ;  /* 0x00000005ff027819 */ /* 0x102fe40000011600 */
[----:B------:R-:W-:-:S03]  /*0050*/  SHF.R.U32.HI R4, RZ, 0x7, R0 ;  /* 0x00000007ff047819 */ /* 0x000fc60000011600 */
[----:B------:R-:W1:Y:S02]  /*0060*/  SHFL.IDX PT, R3, R2, RZ, 0x1f ;  /* 0x00001fff02037589 */ /* 0x000e6400000e0000 */
[----:B-1----:R-:W-:Y:S02]  /*0070*/  R2UR UR6, R3 ;  /* 0x00000000030672ca */ /* 0x002fe400000e0000 */
[----:B------:R1:W2:Y:S11]  /*0080*/  SHFL.IDX PT, R3, R4, RZ, 0x1f ;  /* 0x00001fff04037589 */ /* 0x0002b600000e0000 */
[----:B------:R-:W-:-:S02]  /*0090*/  USHF.R.S32.HI UR4, URZ, 0x1f, UR6 ;  /* 0x0000001f3f047899 */ /* 0x000fc40008011406 */
[----:B------:R-:W-:Y:S02]  /*00a0*/  ISETP.NE.OR P0, PT, RZ, UR6, !P0 ;  /* 0x00000006ff007c0c */ /* 0x000fe4000c705670 */
[----:B------:R-:W-:-:S04]  /*00b0*/  ULEA.HI UR4, UR4, UR6, URZ, 0x2 ;  /* 0x0000000604047291 */ /* 0x000fc8000f8f103f */
[----:B------:R-:W-:-:S04]  /*00c0*/  ULOP3.LUT UR4, UR4, 0xfffffffc, URZ, 0xc0, !UPT ;  /* 0xfffffffc04047892 */ /* 0x000fc8000f8ec03f */
[----:B------:R-:W-:-:S03]  /*00d0*/  UIADD3 UR6, UR6, -UR4, URZ ;  /* 0x8000000406067290 */ /* 0x000fc6000fffe03f */
[----:B012---:R-:W-:Y:S09]  /*00e0*/  @P0 BRA `(.L_x_1) ;  /* 0x0000000000200947 */ /* 0x007ff20003800000 */
[----:B------:R-:W-:Y:S02]  /*00f0*/  ULDC.64 UR4, c[0x0][0x198] ;  /* 0x0000660000047ab9 */ /* 0x000fe40000000a00 */
[----:B------:R-:W-:Y:S02]  /*0100*/  UIADD3 UR8, UP0, UR4, 0xf0, URZ ;  /* 0x000000f004087890 */ /* 0x000fe4000ff1e03f */
[----:B------:R-:W-:Y:S02]  /*0110*/  UIADD3 UR4, UP1, UR4, 0x1f0, URZ ;  /* 0x000001f004047890 */ /* 0x000fe4000ff3e03f */
[----:B------:R-:W-:Y:S02]  /*0120*/  UIADD3.X UR9, URZ, UR5, URZ, UP0, !UPT ;  /* 0x000000053f097290 */ /* 0x000fe400087fe43f */
[----:B------:R-:W-:-:S07]  /*0130*/  UIADD3.X UR5, URZ, UR5, URZ, UP1, !UPT ;  /* 0x000000053f057290 */ /* 0x000fce0008ffe43f */
[----:B------:R0:W-:Y:S02]  /*0140*/  UTMACCTL.PF [UR8] ;  /* 0x00000000080079b9 */ /* 0x0001e40008040000 */
[----:B------:R0:W-:Y:S02]  /*0150*/  UTMACCTL.PF [UR4] ;  /* 0x00000000040079b9 */ /* 0x0001e40008040000 */
[----:B0-----:R-:W-:Y:S01]  /*0160*/  NOP ;  /* 0x0000000000007918 */ /* 0x001fe20000000000 */
.L_x_1:
[----:B------:R-:W-:Y:S05]  /*0170*/  BSYNC B0 ;  /* 0x0000000000007941 */ /* 0x000fea0003800000 */
.L_x_0:
[----:B------:R-:W0:Y:S01]  /*0180*/  SHFL.IDX PT, R5, R2, RZ, 0x1f ;  /* 0x00001fff02057589 */ /* 0x000e2200000e0000 */
[----:B------:R-:W-:Y:S01]  /*0190*/  R2UR UR19, R3 ;  /* 0x00000000031372ca */ /* 0x000fe200000e0000 */
[----:B------:R-:W-:-:S04]  /*01a0*/  UISETP.NE.AND UP0, UPT, UR6, 0x3, UPT ;  /* 0x000000030600788c */ /* 0x000fc8000bf05270 */
[----:B------:R-:W-:-:S08]  /*01b0*/  UISETP.EQ.OR UP0, UPT, UR6, URZ, !UP0 ;  /* 0x0000003f0600728c */ /* 0x000fd0000c702670 */
[----:B------:R-:W-:Y:S02]  /*01c0*/  UIADD3 UR14, UR19, -0x1, URZ ;  /* 0xffffffff130e7890 */ /* 0x000fe4000fffe03f */
[----:B------:R-:W-:Y:S02]  /*01d0*/  UISETP.EQ.AND UP0, UPT, UR19, URZ, UP0 ;  /* 0x0000003f1300728c */ /* 0x000fe40008702270 */
[----:B------:R-:W-:Y:S02]  /*01e0*/  UISETP.GE.U32.AND UP1, UPT, UR14, 0x2, UPT ;  /* 0x000000020e00788c */ /* 0x000fe4000bf26070 */
[----:B------:R-:W-:Y:S01]  /*01f0*/  USEL UR40, URZ, 0x1, !UP0 ;  /* 0x000000013f287887 */ /* 0x000fe2000c000000 */
[----:B0-----:R-:W-:-:S03]  /*0200*/  ISETP.NE.AND P0, PT, R5, RZ, PT ;  /* 0x000000ff0500720c */ /* 0x001fc60003f05270 */
[----:B------:R-:W-:-:S10]  /*0210*/  USEL UR40, UR40, 0x2, UP1 ;  /* 0x0000000228287887 */ /* 0x000fd40008800000 */
[----:B------:R-:W-:Y:S05]  /*0220*/  @P0 BRA `(.L_x_2) ;  /* 0x0000000000580947 */ /* 0x000fea0003800000 */
[----:B------:R-:W0:Y:S01]  /*0230*/  S2UR UR7, SR_CgaCtaId ;  /* 0x00000000000779c3 */ /* 0x000e220000008800 */
[----:B------:R-:W-:Y:S01]  /*0240*/  UMOV UR4, 0x400 ;  /* 0x0000040000047882 */ /* 0x000fe20000000000 */
[----:B------:R-:W-:Y:S01]  /*0250*/  UMOV UR5, 0x1 ;  /* 0x0000000100057882 */ /* 0x000fe20000000000 */
[----:B------:R-:W-:Y:S01]  /*0260*/  UMOV UR8, 0x3 ;  /* 0x0000000300087882 */ /* 0x000fe20000000000 */
[----:B------:R-:W-:Y:S01]  /*0270*/  ELECT P0, URZ, PT ;  /* 0x00000000003f782f */ /* 0x000fe20003800000 */
[----:B------:R-:W-:-:S04]  /*0280*/  UIADD3 UR8, -UR8, 0x100000, URZ ;  /* 0x0010000008087890 */ /* 0x000fc8000fffe13f */
[----:B------:R-:W-:Y:S02]  /*0290*/  USHF.L.U32 UR9, UR8, 0xb, URZ ;  /* 0x0000000b08097899 */ /* 0x000fe4000800063f */
[----:B------:R-:W-:Y:S02]  /*02a0*/  USHF.L.U32 UR8, UR8, 0x1, URZ ;  /* 0x0000000108087899 */ /* 0x000fe4000800063f */
[----:B0-----:R-:W-:Y:S02]  /*02b0*/  ULEA UR7, UR7, UR4, 0x18 ;  /* 0x0000000407077291 */ /* 0x001fe4000f8ec03f */
[----:B------:R-:W-:-:S04]  /*02c0*/  UIADD3 UR4, -UR5, 0x100000, URZ ;  /* 0x0010000005047890 */ /* 0x000fc8000fffe13f */
[----:B------:R-:W-:Y:S02]  /*02d0*/  USHF.L.U32 UR5, UR4, 0xb, URZ ;  /* 0x0000000b04057899 */ /* 0x000fe4000800063f */
[----:B------:R-:W-:Y:S01]  /*02e0*/  USHF.L.U32 UR4, UR4, 0x1, URZ ;  /* 0x0000000104047899 */ /* 0x000fe2000800063f */
[----:B------:R-:W0:Y:S11]  /*02f0*/  FENCE.VIEW.ASYNC.S ;  /* 0x00000000000073c6 */ /* 0x000e360000000000 */
[----:B0-----:R0:W1:Y:S01]  /*0300*/  SYNCS.EXCH.64 URZ, [UR7], UR4 ;  /* 0x00000004073f75b2 */ /* 0x0010620008000100 */
[----:B------:R0:W2:Y:S01]  /*0310*/  SYNCS.EXCH.64 URZ, [UR7+0x20], UR8 ;  /* 0x00002008073f75b2 */ /* 0x0000a20008000100 */
[----:B------:R0:W3:Y:S01]  /*0320*/  SYNCS.EXCH.64 URZ, [UR7+0x8], UR4 ;  /* 0x00000804073f75b2 */ /* 0x0000e20008000100 */
[----:B------:R0:W4:Y:S01]  /*0330*/  SYNCS.EXCH.64 URZ, [UR7+0x28], UR8 ;  /* 0x00002808073f75b2 */ /* 0x0001220008000100 */
[----:B------:R0:W0:Y:S01]  /*0340*/  SYNCS.EXCH.64 URZ, [UR7+0x10], UR4 ;  /* 0x00001004073f75b2 */ /* 0x0000220008000100 */
[----:B------:R0:W0:Y:S01]  /*0350*/  SYNCS.EXCH.64 URZ, [UR7+0x30], UR8 ;  /* 0x00003008073f75b2 */ /* 0x0000220008000100 */
[----:B------:R0:W0:Y:S01]  /*0360*/  SYNCS.EXCH.64 URZ, [UR7+0x18], UR4 ;  /* 0x00001804073f75b2 */ /* 0x0000220008000100 */
[----:B------:R0:W0:Y:S01]  /*0370*/  SYNCS.EXCH.64 URZ, [UR7+0x38], UR8 ;  /* 0x00003808073f75b2 */ /* 0x0000220008000100 */
[----:B------:R-:W-:Y:S01]  /*0380*/  NOP ;  /* 0x0000000000007918 */ /* 0x000fe20000000000 */
.L_x_2:
[----:B------:R-:W5:Y:S01]  /*0390*/  S2UR UR15, SR_CTAID.X ;  /* 0x00000000000f79c3 */ /* 0x000f620000002500 */
[----:B------:R-:W1:Y:S01]  /*03a0*/  SHFL.IDX PT, R8, R2, RZ, 0x1f ;  /* 0x00001fff02087589 */ /* 0x000e6200000e0000 */
[----:B------:R-:W-:Y:S01]  /*03b0*/  SHF.R.S32.HI R3, RZ, 0x1f, R0 ;  /* 0x0000001fff037819 */ /* 0x000fe20000011400 */
[----:B0-----:R-:W-:Y:S01]  /*03c0*/  ULDC UR4, c[0x0][0x150] ;  /* 0x0000540000047ab9 */ /* 0x001fe20000000800 */
[----:B------:R-:W-:Y:S01]  /*03d0*/  ELECT P0, URZ, PT ;  /* 0x00000000003f782f */ /* 0x000fe20003800000 */
[----:B------:R0:W2:Y:S01]  /*03e0*/  SHFL.IDX PT, R9, R2, RZ, 0x1f ;  /* 0x00001fff02097589 */ /* 0x0000a200000e0000 */
[----:B------:R-:W-:Y:S02]  /*03f0*/  LEA.HI R3, R3, R0, RZ, 0x7 ;  /* 0x0000000003037211 */ /* 0x000fe400078f38ff */
[----:B------:R-:W-:Y:S01]  /*0400*/  ELECT P1, URZ, PT ;  /* 0x00000000003f782f */ /* 0x000fe20003820000 */
[----:B------:R-:W3:Y:S01]  /*0410*/  S2UR UR8, SR_CTAID.Y ;  /* 0x00000000000879c3 */ /* 0x000ee20000002600 */
[----:B------:R-:W-:Y:S01]  /*0420*/  ULDC UR7, c[0x0][0x144] ;  /* 0x0000510000077ab9 */ /* 0x000fe20000000800 */
[----:B------:R-:W-:Y:S01]  /*0430*/  LOP3.LUT R3, R3, 0xffffff80, RZ, 0xc0, !PT ;  /* 0xffffff8003037812 */ /* 0x000fe200078ec0ff */
[----:B------:R-:W-:Y:S01]  /*0440*/  UMOV UR18, 0x80 ;  /* 0x0000008000127882 */ /* 0x000fe20000000000 */
[----:B------:R-:W-:Y:S01]  /*0450*/  NOP ;  /* 0x0000000000007918 */ /* 0x000fe20000000000 */
[----:B0-----:R-:W-:Y:S01]  /*0460*/  SHF.R.S32.HI R2, RZ, 0x1f, R5 ;  /* 0x0000001fff027819 */ /* 0x001fe20000011405 */
[----:B------:R-:W-:Y:S01]  /*0470*/  NOP ;  /* 0x0000000000007918 */ /* 0x000fe20000000000 */
[----:B------:R-:W-:Y:S01]  /*0480*/  IMAD.IADD R3, R0, 0x1, -R3 ;  /* 0x0000000100037824 */ /* 0x000fe200078e0a03 */
[----:B------:R-:W-:Y:S01]  /*0490*/  ULDC UR17, c[0x0][0x148] ;  /* 0x0000520000117ab9 */ /* 0x000fe20000000800 */
[----:B------:R-:W-:Y:S01]  /*04a0*/  LEA.HI R2, R2, R5, RZ, 0x2 ;  /* 0x0000000502027211 */ /* 0x000fe200078f10ff */
[----:B------:R-:W-:Y:S01]  /*04b0*/  IMAD.MOV.U32 R23, RZ, RZ, 0x1 ;  /* 0x00000001ff177424 */ /* 0x000fe200078e00ff */
[----:B------:R0:W0:Y:S01]  /*04c0*/  SHFL.IDX PT, R65, R4, RZ, 0x1f ;  /* 0x00001fff04417589 */ /* 0x00002200000e0000 */
[----:B------:R-:W-:-:S02]  /*04d0*/  SHF.R.S32.HI R6, RZ, 0x1f, R3 ;  /* 0x0000001fff067819 */ /* 0x000fc40000011403 */
[----:B------:R-:W-:Y:S02]  /*04e0*/  LOP3.LUT R2, R2, 0x3ffffffc, RZ, 0xc0, !PT ;  /* 0x3ffffffc02027812 */ /* 0x000fe400078ec0ff */
[----:B-----5:R-:W-:Y:S02]  /*04f0*/  I2FP.F32.U32 R10, UR15 ;  /* 0x0000000f000a7c45 */ /* 0x020fe40008201000 */
[----:B------:R-:W-:Y:S01]  /*0500*/  LEA.HI R7, R6, R3, RZ, 0x3 ;  /* 0x0000000306077211 */ /* 0x000fe200078f18ff */
[----:B------:R-:W-:Y:S01]  /*0510*/  IMAD.IADD R2, R5, 0x1, -R2 ;  /* 0x0000000105027824 */ /* 0x000fe200078e0a02 */
[----:B-1----:R-:W-:Y:S01]  /*0520*/  ISETP.NE.OR P0, PT, R8, RZ, !P0 ;  /* 0x000000ff0800720c */ /* 0x002fe20004705670 */
[----:B------:R-:W-:Y:S01]  /*0530*/  FMUL R10, R10, UR4 ;  /* 0x000000040a0a7c20 */ /* 0x000fe20008400000 */
[--C-:B------:R-:W-:Y:S01]  /*0540*/  SHF.R.S32.HI R8, RZ, 0x3, R7.reuse ;  /* 0x00000003ff087819 */ /* 0x100fe20000011407 */
[----:B------:R-:W-:Y:S01]  /*0550*/  ULDC UR4, c[0x0][0x154] ;  /* 0x0000550000047ab9 */ /* 0x000fe20000000800 */
[----:B------:R-:W-:-:S02]  /*0560*/  SHF.R.S32.HI R7, RZ, 0x1f, R7 ;  /* 0x0000001fff077819 */ /* 0x000fc40000011407 */
[----:B--2---:R-:W-:Y:S01]  /*0570*/  ISETP.NE.OR P1, PT, R9, RZ, !P1 ;  /* 0x000000ff0900720c */ /* 0x004fe20004f25670 */
[----:B------:R-:W1:Y:S01]  /*0580*/  F2I.U32.TRUNC.NTZ R10, R10 ;  /* 0x0000000a000a7305 */ /* 0x000e62000020f000 */
[----:B------:R-:W-:Y:S02]  /*0590*/  LEA.HI R7, R7, R8, RZ, 0x2 ;  /* 0x0000000807077211 */ /* 0x000fe400078f10ff */
[----:B---3--:R-:W-:Y:S02]  /*05a0*/  I2FP.F32.U32 R9, UR8 ;  /* 0x0000000800097c45 */ /* 0x008fe40008201000 */
[----:B------:R-:W-:Y:S01]  /*05b0*/  LOP3.LUT R7, R7, 0xfffffffc, RZ, 0xc0, !PT ;  /* 0xfffffffc07077812 */ /* 0x000fe200078ec0ff */
[----:B------:R-:W-:Y:S01]  /*05c0*/  VOTEU.ALL UP0, P0 ;  /* 0x00000000003f7886 */ /* 0x000fe20000000000 */
[----:B------:R-:W-:Y:S01]  /*05d0*/  ISETP.NE.AND P2, PT, RZ, UR19, PT ;  /* 0x00000013ff007c0c */ /* 0x000fe2000bf45270 */
[----:B------:R-:W-:Y:S02]  /*05e0*/  FMUL R9, R9, UR4 ;  /* 0x0000000409097c20 */ /* 0x000fe40008400000 */
[----:B------:R-:W-:Y:S01]  /*05f0*/  IMAD.IADD R7, R8, 0x1, -R7 ;  /* 0x0000000108077824 */ /* 0x000fe200078e0a07 */
[----:B------:R-:W2:Y:S01]  /*0600*/  @!UP0 S2UR UR11, SR_CgaCtaId ;  /* 0x00000000000b89c3 */ /* 0x000ea20000008800 */
[----:B------:R-:W-:Y:S01]  /*0610*/  VOTEU.ALL UP1, P1 ;  /* 0x00000000003f7886 */ /* 0x000fe20000820000 */
[----:B------:R-:W-:Y:S01]  /*0620*/  @!UP0 UMOV UR10, 0x400 ;  /* 0x00000400000a8882 */ /* 0x000fe20000000000 */
[----:B------:R-:W-:Y:S01]  /*0630*/  IMAD R2, R2, 0x4, R7 ;  /* 0x0000000402027824 */ /* 0x000fe200078e0207 */
[----:B-1----:R-:W-:Y:S01]  /*0640*/  R2UR UR4, R10 ;  /* 0x000000000a0472ca */ /* 0x002fe200000e0000 */
[----:B------:R-:W1:Y:S01]  /*0650*/  F2I.U32.TRUNC.NTZ R9, R9 ;  /* 0x0000000900097305 */ /* 0x000e62000020f000 */
[----:B------:R-:W-:Y:S01]  /*0660*/  @!UP1 UMOV UR13, 0x400 ;  /* 0x00000400000d9882 */ /* 0x000fe20000000000 */
[C---:B------:R-:W-:Y:S01]  /*0670*/  IMAD.SHL.U32 R5, R2.reuse, 0x4, RZ ;  /* 0x0000000402057824 */ /* 0x040fe200078e00ff */
[----:B------:R-:W3:Y:S01]  /*0680*/  @!UP1 S2UR UR16, SR_CgaCtaId ;  /* 0x00000000001099c3 */ /* 0x000ee20000008800 */
[C---:B------:R-:W-:Y:S01]  /*0690*/  LEA.HI R7, R2.reuse, R2, RZ, 0x1 ;  /* 0x0000000202077211 */ /* 0x040fe200078f08ff */
[----:B------:R-:W-:Y:S01]  /*06a0*/  VOTEU.ALL UP2, P1 ;  /* 0x00000000003f7886 */ /* 0x000fe20000840000 */
[----:B------:R-:W-:Y:S01]  /*06b0*/  VOTEU.ALL UP3, P1 ;  /* 0x00000000003f7886 */ /* 0x000fe20000860000 */
[----:B------:R-:W-:Y:S01]  /*06c0*/  LOP3.LUT R22, R2, 0xc, R5, 0x78, !PT ;  /* 0x0000000c02167812 */ /* 0x000fe200078e7805 */
[----:B------:R-:W-:Y:S01]  /*06d0*/  VOTEU.ALL UP4, P1 ;  /* 0x00000000003f7886 */ /* 0x000fe20000880000 */
[----:B------:R-:W-:Y:S01]  /*06e0*/  LOP3.LUT R7, R7, 0xfffffffe, RZ, 0xc0, !PT ;  /* 0xfffffffe07077812 */ /* 0x000fe200078ec0ff */
[----:B------:R-:W-:Y:S01]  /*06f0*/  VOTEU.ALL UP5, P1 ;  /* 0x00000000003f7886 */ /* 0x000fe200008a0000 */
[----:B------:R-:W5:Y:S01]  /*0700*/  LDC R5, c[0x0][0x140] ;  /* 0x00005000ff057b82 */ /* 0x000f620000000800 */
[----:B------:R-:W-:-:S02]  /*0710*/  UIADD3 UR4, -UR4, URZ, URZ ;  /* 0x0000003f04047290 */ /* 0x000fc4000fffe13f */
[----:B------:R-:W-:Y:S01]  /*0720*/  IMAD.IADD R7, R2, 0x1, -R7 ;  /* 0x0000000102077824 */ /* 0x000fe200078e0a07 */
[----:B-1----:R-:W-:Y:S01]  /*0730*/  R2UR UR9, R9 ;  /* 0x00000000090972ca */ /* 0x002fe200000e0000 */
[----:B------:R-:W-:-:S03]  /*0740*/  UIMAD UR7, UR7, UR4, UR15 ;  /* 0x00000004070772a4 */ /* 0x000fc6000f8e020f */
[----:B------:R-:W-:Y:S01]  /*0750*/  UMOV UR4, 0x20 ;  /* 0x0000002000047882 */ /* 0x000fe20000000000 */
[----:B--2---:R-:W-:Y:S02]  /*0760*/  @!UP0 ULEA UR12, UR11, UR10, 0x18 ;  /* 0x0000000a0b0c8291 */ /* 0x004fe4000f8ec03f */
[----:B------:R-:W-:Y:S01]  /*0770*/  ISETP.NE.AND P3, PT, R7, UR7, PT ;  /* 0x0000000707007c0c */ /* 0x000fe2000bf65270 */
[----:B------:R-:W-:-:S04]  /*0780*/  @!UP0 UIADD3 UR4, -UR4, 0x100000, URZ ;  /* 0x0010000004048890 */ /* 0x000fc8000fffe13f */
[----:B------:R-:W-:Y:S02]  /*0790*/  @!UP0 USHF.L.U32 UR5, UR4, 0xb, URZ ;  /* 0x0000000b04058899 */ /* 0x000fe4000800063f */
[----:B------:R-:W-:Y:S02]  /*07a0*/  @!UP0 USHF.L.U32 UR4, UR4, 0x1, URZ ;  /* 0x0000000104048899 */ /* 0x000fe4000800063f */
[----:B------:R-:W-:-:S04]  /*07b0*/  @!UP1 UIADD3 UR10, -UR18, 0x100000, URZ ;  /* 0x00100000120a9890 */ /* 0x000fc8000fffe13f */
[----:B------:R-:W-:Y:S02]  /*07c0*/  @!UP1 USHF.L.U32 UR11, UR10, 0xb, URZ ;  /* 0x0000000b0a0b9899 */ /* 0x000fe4000800063f */
[----:B------:R-:W-:Y:S02]  /*07d0*/  @!UP1 USHF.L.U32 UR10, UR10, 0x1, URZ ;  /* 0x000000010a0a9899 */ /* 0x000fe4000800063f */
[----:B---3--:R-:W-:Y:S01]  /*07e0*/  @!UP1 ULEA UR13, UR16, UR13, 0x18 ;  /* 0x0000000d100d9291 */ /* 0x008fe2000f8ec03f */
[----:B------:R-:W-:Y:S01]  /*07f0*/  VOTEU.ALL UP0, P0 ;  /* 0x00000000003f7886 */ /* 0x000fe20000000000 */
[----:B------:R-:W-:Y:S01]  /*0800*/  VOTEU.ALL UP1, P0 ;  /* 0x00000000003f7886 */ /* 0x000fe20000020000 */
[----:B------:R-:W-:Y:S01]  /*0810*/  UIADD3 UR9, -UR9, URZ, URZ ;  /* 0x0000003f09097290 */ /* 0x000fe2000fffe13f */
[----:B------:R-:W-:Y:S01]  /*0820*/  LOP3.LUT P0, RZ, R3, 0x7, RZ, 0xc0, !PT ;  /* 0x0000000703ff7812 */ /* 0x000fe2000780c0ff */
[----:B------:R-:W1:Y:S02]  /*0830*/  FENCE.VIEW.ASYNC.S ;  /* 0x00000000000073c6 */ /* 0x000e640000000000 */
[----:B-1----:R-:W1:Y:S01]  /*0840*/  @!UP0 SYNCS.EXCH.64 URZ, [UR12+0x70], UR4 ;  /* 0x000070040c3f85b2 */ /* 0x002e620008000100 */
[----:B------:R-:W-:-:S02]  /*0850*/  @P3 LEA.HI R2, R22, R22, RZ, 0x1 ;  /* 0x0000001616023211 */ /* 0x000fc400078f08ff */
[----:B-----5:R-:W-:Y:S02]  /*0860*/  ISETP.EQ.U32.AND P1, PT, R5, 0x1, PT ;  /* 0x000000010500780c */ /* 0x020fe40003f22070 */
[----:B------:R-:W-:Y:S02]  /*0870*/  @P3 SHF.R.S32.HI R2, RZ, 0x1, R2 ;  /* 0x00000001ff023819 */ /* 0x000fe40000011402 */
[----:B------:R-:W-:Y:S01]  /*0880*/  ISETP.LT.U32.AND P0, PT, R22, 0x4, !P0 ;  /* 0x000000041600780c */ /* 0x000fe20004701070 */
[----:B------:R2:W3:Y:S01]  /*0890*/  @!UP1 SYNCS.EXCH.64 URZ, [UR12+0x78], UR4 ;  /* 0x000078040c3f95b2 */ /* 0x0004e20008000100 */
[----:B------:R-:W-:Y:S01]  /*08a0*/  NOP ;  /* 0x0000000000007918 */ /* 0x000fe20000000000 */
[----:B--2---:R-:W-:Y:S01]  /*08b0*/  UIMAD UR4, UR17, UR9, UR8 ;  /* 0x00000009110472a4 */ /* 0x004fe2000f8e0208 */
[----:B------:R2:W0:Y:S05]  /*08c0*/  @!UP2 SYNCS.EXCH.64 URZ, [UR13+0x50], UR10 ;  /* 0x0000500a0d3fa5b2 */ /* 0x00042a0008000100 */
[----:B------:R-:W-:-:S02]  /*08d0*/  @P3 ISETP.NE.AND P4, PT, R2, UR4, PT ;  /* 0x0000000402003c0c */ /* 0x000fc4000bf85270 */
[----:B------:R-:W-:Y:S02]  /*08e0*/  SEL R2, RZ, 0x1, !P0 ;  /* 0x00000001ff027807 */ /* 0x000fe40004000000 */
[----:B------:R-:W-:-:S04]  /*08f0*/  @P3 SEL R23, RZ, 0x1, P4 ;  /* 0x00000001ff173807 */ /* 0x000fc80002000000 */
[----:B------:R-:W-:Y:S01]  /*0900*/  LOP3.LUT R23, R23, R2, RZ, 0xc0, !PT ;  /* 0x0000000217177212 */ /* 0x000fe200078ec0ff */
[----:B------:R2:W0:Y:S01]  /*0910*/  @!UP3 SYNCS.EXCH.64 URZ, [UR13+0x58], UR10 ;  /* 0x0000580a0d3fb5b2 */ /* 0x0004220008000100 */
[----:B------:R2:W0:Y:S01]  /*0920*/  @!UP4 SYNCS.EXCH.64 URZ, [UR13+0x60], UR10 ;  /* 0x0000600a0d3fc5b2 */ /* 0x0004220008000100 */
[----:B------:R2:W0:Y:S01]  /*0930*/  @!UP5 SYNCS.EXCH.64 URZ, [UR13+0x68], UR10 ;  /* 0x0000680a0d3fd5b2 */ /* 0x0004220008000100 */
[----:B------:R-:W-:Y:S01]  /*0940*/  NOP ;  /* 0x0000000000007918 */ /* 0x000fe20000000000 */
[----:B-12---:R-:W-:Y:S05]  /*0950*/  @!P1 BRA `(.L_x_3) ;  /* 0x0000000000089947 */ /* 0x006fea0003800000 */
[----:B0--34-:R-:W-:Y:S01]  /*0960*/  UCGABAR_ARV ;  /* 0x00000000000079c7 */ /* 0x019fe20008000000 */
[----:B------:R-:W-:Y:S05]  /*0970*/  BRA `(.L_x_4) ;  /* 0x0000000000047947 */ /* 0x000fea0003800000 */
.L_x_3:
[----:B0--34-:R-:W-:Y:S01]  /*0980*/  NOP ;  /* 0x0000000000007918 */ /* 0x019fe20000000000 */
.L_x_4:
[----:B------:R-:W-:Y:S01]  /*0990*/  ULDC.64 UR4, c[0x0][0x598] ;  /* 0x0001660000047ab9 */ /* 0x000fe20000000a00 */
[----:B------:R-:W-:Y:S01]  /*09a0*/  ULDC.64 UR56, c[0x0][0x208] ;  /* 0x0000820000387ab9 */ /* 0x000fe20000000a00 */
[----:B------:R-:W-:-:S04]  /*09b0*/  ISETP.NE.U32.AND P0, PT, RZ, UR4, PT ;  /* 0x00000004ff007c0c */ /* 0x000fc8000bf05070 */
[----:B------:R-:W-:-:S13]  /*09c0*/  ISETP.NE.AND.EX P0, PT, RZ, UR5, PT, P0 ;  /* 0x00000005ff007c0c */ /* 0x000fda000bf05300 */
[----:B------:R-:W-:Y:S05]  /*09d0*/  @!P0 BRA `(.L_x_5) ;  /* 0x00000000001c8947 */ /* 0x000fea0003800000 */
[----:B------:R-:W0:Y:S02]  /*09e0*/  LDC.64 R4, c[0x0][0x598] ;  /* 0x00016600ff047b82 */ /* 0x000e240000000a00 */
[----:B0-----:R-:W2:Y:S02]  /*09f0*/  LDG.E.64 R4, desc[UR56][R4.64] ;  /* 0x0000003804047981 */ /* 0x001ea4000c1e1b00 */
[----:B--2---:R-:W-:-:S04]  /*0a00*/  ISETP.NE.U32.AND P0, PT, R4, RZ, PT ;  /* 0x000000ff0400720c */ /* 0x004fc80003f05070 */
[----:B------:R-:W-:-:S13]  /*0a10*/  ISETP.NE.AND.EX P0, PT, R5, RZ, PT, P0 ;  /* 0x000000ff0500720c */ /* 0x000fda0003f05300 */
[----:B------:R-:W-:Y:S05]  /*0a20*/  @!P0 BRA `(.L_x_5) ;  /* 0x0000000000088947 */ /* 0x000fea0003800000 */
[----:B------:R0:W5:Y:S01]  /*0a30*/  LD.E R56, desc[UR56][R4.64] ;  /* 0x0000003804387980 */ /* 0x000162000c101900 */
[----:B------:R-:W-:Y:S05]  /*0a40*/  BRA `(.L_x_6) ;  /* 0x0000000000247947 */ /* 0x000fea0003800000 */
.L_x_5:
[----:B------:R-:W-:Y:S02]  /*0a50*/  ULDC.64 UR4, c[0x0][0x588] ;  /* 0x0001620000047ab9 */ /* 0x000fe40000000a00 */
[----:B------:R-:W-:-:S04]  /*0a60*/  ISETP.NE.U32.AND P0, PT, RZ, UR4, PT ;  /* 0x00000004ff007c0c */ /* 0x000fc8000bf05070 */
[----:B------:R-:W-:-:S13]  /*0a70*/  ISETP.NE.AND.EX P0, PT, RZ, UR5, PT, P0 ;  /* 0x00000005ff007c0c */ /* 0x000fda000bf05300 */
[----:B------:R-:W-:Y:S05]  /*0a80*/  @!P0 BRA `(.L_x_7) ;  /* 0x00000000000c8947 */ /* 0x000fea0003800000 */
[----:B------:R-:W0:Y:S02]  /*0a90*/  LDC.64 R56, c[0x0][0x588] ;  /* 0x00016200ff387b82 */ /* 0x000e240000000a00 */
[----:B0-----:R1:W5:Y:S01]  /*0aa0*/  LDG.E R56, desc[UR56][R56.64] ;  /* 0x0000003838387981 */ /* 0x001362000c1e1900 */
[----:B------:R-:W-:Y:S05]  /*0ab0*/  BRA `(.L_x_6) ;  /* 0x0000000000087947 */ /* 0x000fea0003800000 */
.L_x_7:
[----:B------:R-:W-:Y:S02]  /*0ac0*/  ULDC UR4, c[0x0][0x580] ;  /* 0x0001600000047ab9 */ /* 0x000fe40000000800 */
[----:B------:R-:W-:-:S07]  /*0ad0*/  IMAD.U32 R56, RZ, RZ, UR4 ;  /* 0x00000004ff387e24 */ /* 0x000fce000f8e00ff */
.L_x_6:
[----:B------:R-:W-:Y:S02]  /*0ae0*/  ULDC.64 UR4, c[0x0][0x5a0] ;  /* 0x0001680000047ab9 */ /* 0x000fe40000000a00 */
[----:B------:R-:W-:-:S04]  /*0af0*/  ISETP.NE.U32.AND P0, PT, RZ, UR4, PT ;  /* 0x00000004ff007c0c */ /* 0x000fc8000bf05070 */
[----:B------:R-:W-:-:S13]  /*0b00*/  ISETP.NE.AND.EX P0, PT, RZ, UR5, PT, P0 ;  /* 0x00000005ff007c0c */ /* 0x000fda000bf05300 */
[----:B------:R-:W-:Y:S05]  /*0b10*/  @!P0 BRA `(.L_x_8) ;  /* 0x00000000001c8947 */ /* 0x000fea0003800000 */
[----:B0-----:R-:W0:Y:S02]  /*0b20*/  LDC.64 R4, c[0x0][0x5a0] ;  /* 0x00016800ff047b82 */ /* 0x001e240000000a00 */
[----:B0-----:R-:W2:Y:S02]  /*0b30*/  LDG.E.64 R4, desc[UR56][R4.64] ;  /* 0x0000003804047981 */ /* 0x001ea4000c1e1b00 */
[----:B--2---:R-:W-:-:S04]  /*0b40*/  ISETP.NE.U32.AND P0, PT, R4, RZ, PT ;  /* 0x000000ff0400720c */ /* 0x004fc80003f05070 */
[----:B------:R-:W-:-:S13]  /*0b50*/  ISETP.NE.AND.EX P0, PT, R5, RZ, PT, P0 ;  /* 0x000000ff0500720c */ /* 0x000fda0003f05300 */
[----:B------:R-:W-:Y:S05]  /*0b60*/  @!P0 BRA `(.L_x_8) ;  /* 0x0000000000088947 */ /* 0x000fea0003800000 */
[----:B-1----:R0:W5:Y:S01]  /*0b70*/  LD.E R57, desc[UR56][R4.64] ;  /* 0x0000003804397980 */ /* 0x002162000c101900 */
[----:B------:R-:W-:Y:S05]  /*0b80*/  BRA `(.L_x_9) ;  /* 0x0000000000247947 */ /* 0x000fea0003800000 */
.L_x_8:
[----:B------:R-:W-:Y:S02]  /*0b90*/  ULDC.64 UR4, c[0x0][0x590] ;  /* 0x0001640000047ab9 */ /* 0x000fe40000000a00 */
[----:B------:R-:W-:-:S04]  /*0ba0*/  ISETP.NE.U32.AND P0, PT, RZ, UR4, PT ;  /* 0x00000004ff007c0c */ /* 0x000fc8000bf05070 */
[----:B------:R-:W-:-:S13]  /*0bb0*/  ISETP.NE.AND.EX P0, PT, RZ, UR5, PT, P0 ;  /* 0x00000005ff007c0c */ /* 0x000fda000bf05300 */
[----:B------:R-:W-:Y:S05]  /*0bc0*/  @!P0 BRA `(.L_x_10) ;  /* 0x00000000000c8947 */ /* 0x000fea0003800000 */
[----:B0-----:R-:W1:Y:S02]  /*0bd0*/  LDC.64 R4, c[0x0][0x590] ;  /* 0x00016400ff047b82 */ /* 0x001e640000000a00 */
[----:B-1----:R1:W5:Y:S01]  /*0be0*/  LDG.E R57, desc[UR56][R4.64] ;  /* 0x0000003804397981 */ /* 0x002362000c1e1900 */
[----:B------:R-:W-:Y:S05]  /*0bf0*/  BRA `(.L_x_9) ;  /* 0x0000000000087947 */ /* 0x000fea0003800000 */
.L_x_10:
[----:B------:R-:W-:Y:S02]  /*0c00*/  ULDC UR4, c[0x0][0x584] ;  /* 0x0001610000047ab9 */ /* 0x000fe40000000800 */
[----:B-1----:R-:W-:-:S07]  /*0c10*/  IMAD.U32 R57, RZ, RZ, UR4 ;  /* 0x00000004ff397e24 */ /* 0x002fce000f8e00ff */
.L_x_9:
[----:B------:R-:W-:Y:S01]  /*0c20*/  ULDC UR4, c[0x0][0x65c] ;  /* 0x0001970000047ab9 */ /* 0x000fe20000000800 */
[----:B01----:R-:W0:Y:S01]  /*0c30*/  LDC.64 R4, c[0x0][0x650] ;  /* 0x00019400ff047b82 */ /* 0x003e220000000a00 */
[----:B------:R-:W-:Y:S01]  /*0c40*/  UISETP.NE.AND UP2, UPT, UR4, 0x1, UPT ;  /* 0x000000010400788c */ /* 0x000fe2000bf45270 */
[----:B------:R-:W-:Y:S01]  /*0c50*/  IMAD.MOV.U32 R18, RZ, RZ, -0x1 ;  /* 0xffffffffff127424 */ /* 0x000fe200078e00ff */
[----:B------:R-:W-:Y:S01]  /*0c60*/  UISETP.NE.AND UP0, UPT, UR19, 0x2, UPT ;  /* 0x000000021300788c */ /* 0x000fe2000bf05270 */
[----:B------:R-:W-:Y:S01]  /*0c70*/  IMAD.MOV.U32 R19, RZ, RZ, -0x1 ;  /* 0xffffffffff137424 */ /* 0x000fe200078e00ff */
[----:B------:R-:W-:-:S07]  /*0c80*/  UP2UR UR38, UPR, URZ, 0x4 ;  /* 0x000000043f267883 */ /* 0x000fce0008000000 */
[----:B------:R-:W-:Y:S01]  /*0c90*/  @UP2 ULDC UR12, c[0x0][0x10] ;  /* 0x00000400000c2ab9 */ /* 0x000fe20000000800 */
[----:B------:R-:W-:Y:S01]  /*0ca0*/  @UP2 UMOV UR4, UR8 ;  /* 0x0000000800042c82 */ /* 0x000fe20008000000 */
[----:B------:R-:W-:Y:S01]  /*0cb0*/  @UP2 UMOV UR5, URZ ;  /* 0x0000003f00052c82 */ /* 0x000fe20008000000 */
[----:B------:R-:W-:Y:S01]  /*0cc0*/  @!UP2 ULDC UR16, c[0x0][0xc] ;  /* 0x000003000010aab9 */ /* 0x000fe20000000800 */
[----:B------:R-:W-:Y:S01]  /*0cd0*/  @UP2 UIMAD.WIDE.U32 UR12, UR15, UR12, UR4 ;  /* 0x0000000c0f0c22a5 */ /* 0x000fe2000f8e0004 */
[----:B------:R-:W-:Y:S02]  /*0ce0*/  ULDC UR10, c[0x0][0xc] ;  /* 0x00000300000a7ab9 */ /* 0x000fe40000000800 */
[----:B------:R-:W-:Y:S01]  /*0cf0*/  @UP2 UMOV UR4, URZ ;  /* 0x0000003f00042c82 */ /* 0x000fe20008000000 */
[----:B------:R-:W-:Y:S01]  /*0d00*/  UMOV UR5, URZ ;  /* 0x0000003f00057c82 */ /* 0x000fe20008000000 */
[----:B------:R-:W-:Y:S01]  /*0d10*/  @UP2 UIADD3 UR18, UR13, UR4, URZ ;  /* 0x000000040d122290 */ /* 0x000fe2000fffe03f */
[----:B------:R-:W-:-:S02]  /*0d20*/  ULDC UR11, c[0x0][0x10] ;  /* 0x00000400000b7ab9 */ /* 0x000fc40000000800 */
[----:B------:R-:W-:Y:S01]  /*0d30*/  UMOV UR4, UR15 ;  /* 0x0000000f00047c82 */ /* 0x000fe20008000000 */
[----:B------:R-:W-:Y:S02]  /*0d40*/  UIMAD.WIDE.U32 UR10, UR10, UR11, URZ ;  /* 0x0000000b0a0a72a5 */ /* 0x000fe4000f8e003f */
[----:B------:R-:W-:Y:S01]  /*0d50*/  @!UP2 UIMAD.WIDE.U32 UR4, UR8, UR16, UR4 ;  /* 0x000000100804a2a5 */ /* 0x000fe2000f8e0004 */
[----:B------:R-:W-:Y:S02]  /*0d60*/  ULDC UR13, c[0x0][0x14] ;  /* 0x00000500000d7ab9 */ /* 0x000fe40000000800 */
[----:B------:R-:W-:Y:S02]  /*0d70*/  UIMAD.WIDE.U32 UR54, UR10, UR13, URZ ;  /* 0x0000000d0a3672a5 */ /* 0x000fe4000f8e003f */
[----:B------:R-:W-:Y:S02]  /*0d80*/  UIMAD UR39, UR11, UR13, URZ ;  /* 0x0000000d0b2772a4 */ /* 0x000fe4000f8e023f */
[----:B------:R-:W-:Y:S01]  /*0d90*/  @!UP2 UMOV UR12, UR4 ;  /* 0x00000004000cac82 */ /* 0x000fe20008000000 */
[----:B------:R-:W-:Y:S01]  /*0da0*/  @!UP2 UMOV UR18, UR5 ;  /* 0x000000050012ac82 */ /* 0x000fe20008000000 */
[----:B------:R-:W-:-:S02]  /*0db0*/  UIADD3 UR39, UR55, UR39, URZ ;  /* 0x0000002737277290 */ /* 0x000fc4000fffe03f */
[----:B------:R-:W-:-:S04]  /*0dc0*/  UIADD3 UR4, UP1, UR12, UR54, URZ ;  /* 0x000000360c047290 */ /* 0x000fc8000ff3e03f */
[----:B------:R-:W-:Y:S02]  /*0dd0*/  UIADD3.X UR5, UR18, UR39, URZ, UP1, !UPT ;  /* 0x0000002712057290 */ /* 0x000fe40008ffe43f */
[----:B------:R-:W-:Y:S02]  /*0de0*/  USEL UR4, UR4, UR12, !UP0 ;  /* 0x0000000c04047287 */ /* 0x000fe4000c000000 */
[----:B------:R-:W-:-:S04]  /*0df0*/  USEL UR5, UR5, UR18, !UP0 ;  /* 0x0000001205057287 */ /* 0x000fc8000c000000 */
[----:B0-----:R-:W-:Y:S01]  /*0e00*/  ISETP.LE.U32.AND P0, PT, R4, UR4, PT ;  /* 0x0000000404007c0c */ /* 0x001fe2000bf03070 */
[----:B------:R-:W-:Y:S01]  /*0e10*/  IMAD.U32 R16, RZ, RZ, UR4 ;  /* 0x00000004ff107e24 */ /* 0x000fe2000f8e00ff */
[----:B------:R-:W-:Y:S01]  /*0e20*/  PRMT R4, RZ, 0x7610, R4 ;  /* 0x00007610ff047816 */ /* 0x000fe20000000004 */
[----:B------:R-:W-:Y:S02]  /*0e30*/  IMAD.U32 R2, RZ, RZ, UR5 ;  /* 0x00000005ff027e24 */ /* 0x000fe4000f8e00ff */
[----:B------:R-:W-:-:S03]  /*0e40*/  IMAD.U32 R17, RZ, RZ, UR5 ;  /* 0x00000005ff117e24 */ /* 0x000fc6000f8e00ff */
[----:B------:R-:W-:Y:S01]  /*0e50*/  ISETP.GE.U32.AND.EX P0, PT, R2, R5, PT, P0 ;  /* 0x000000050200720c */ /* 0x000fe20003f06100 */
[----:B------:R-:W-:-:S12]  /*0e60*/  IMAD.MOV.U32 R2, RZ, RZ, -0x1 ;  /* 0xffffffffff027424 */ /* 0x000fd800078e00ff */
[----:B------:R-:W-:Y:S05]  /*0e70*/  @P0 BRA `(.L_x_11) ;  /* 0x0000000400500947 */ /* 0x000fea0003800000 */
[----:B------:R-:W-:Y:S01]  /*0e80*/  ULDC.64 UR18, c[0x0][0x628] ;  /* 0x00018a0000127ab9 */ /* 0x000fe20000000a00 */
[C---:B------:R-:W-:Y:S01]  /*0e90*/  R2UR UR20, R16.reuse ;  /* 0x00000000101472ca */ /* 0x040fe200000e0000 */
[----:B------:R-:W-:Y:S01]  /*0ea0*/  ULDC UR16, c[0x0][0x630] ;  /* 0x00018c0000107ab9 */ /* 0x000fe20000000800 */
[----:B------:R-:W-:Y:S02]  /*0eb0*/  ISETP.NE.U32.AND P0, PT, RZ, UR18, PT ;  /* 0x00000012ff007c0c */ /* 0x000fe4000bf05070 */
[----:B------:R-:W-:Y:S02]  /*0ec0*/  R2UR UR4, R16 ;  /* 0x00000000100472ca */ /* 0x000fe400000e0000 */
[----:B------:R-:W-:Y:S02]  /*0ed0*/  ISETP.NE.AND.EX P0, PT, RZ, UR19, PT, P0 ;  /* 0x00000013ff007c0c */ /* 0x000fe4000bf05300 */
[----:B------:R-:W-:-:S11]  /*0ee0*/  R2UR UR5, R17 ;  /* 0x00000000110572ca */ /* 0x000fd600000e0000 */
[----:B------:R-:W-:Y:S05]  /*0ef0*/  @!P0 BRA `(.L_x_12) ;  /* 0x0000000000308947 */ /* 0x000fea0003800000 */
[----:B------:R-:W-:Y:S01]  /*0f00*/  R2UR UR4, R16 ;  /* 0x00000000100472ca */ /* 0x000fe200000e0000 */
[----:B------:R-:W-:Y:S01]  /*0f10*/  ULDC UR12, c[0x0][0x634] ;  /* 0x00018d00000c7ab9 */ /* 0x000fe20000000800 */
[----:B------:R-:W-:-:S11]  /*0f20*/  R2UR UR15, R17 ;  /* 0x00000000110f72ca */ /* 0x000fd600000e0000 */
[----:B------:R-:W-:-:S04]  /*0f30*/  UIADD3 UR12, UP1, UR4, UR12, URZ ;  /* 0x0000000c040c7290 */ /* 0x000fc8000ff3e03f */
[----:B------:R-:W-:-:S04]  /*0f40*/  UIADD3.X UR15, URZ, UR15, URZ, UP1, !UPT ;  /* 0x0000000f3f0f7290 */ /* 0x000fc80008ffe43f */
[----:B------:R-:W-:-:S04]  /*0f50*/  UIMAD.WIDE.U32 UR4, UR15, UR18, URZ ;  /* 0x000000120f0472a5 */ /* 0x000fc8000f8e003f */
[----:B------:R-:W-:Y:S02]  /*0f60*/  UIMAD.WIDE.U32 UR10, UP1, UR12, UR19, UR4 ;  /* 0x000000130c0a72a5 */ /* 0x000fe4000f820004 */
[----:B------:R-:W-:Y:S02]  /*0f70*/  UIMAD.WIDE.U32 UR4, UR12, UR18, URZ ;  /* 0x000000120c0472a5 */ /* 0x000fe4000f8e003f */
[----:B------:R-:W-:Y:S02]  /*0f80*/  UIADD3.X UR13, URZ, URZ, URZ, UP1, !UPT ;  /* 0x0000003f3f0d7290 */ /* 0x000fe40008ffe43f */
[----:B------:R-:W-:Y:S01]  /*0f90*/  UIADD3 URZ, UP1, UR5, UR10, URZ ;  /* 0x0000000a053f7290 */ /* 0x000fe2000ff3e03f */
[----:B------:R-:W-:-:S03]  /*0fa0*/  UMOV UR12, UR11 ;  /* 0x0000000b000c7c82 */ /* 0x000fc60008000000 */
[----:B------:R-:W-:-:S12]  /*0fb0*/  UIMAD.WIDE.U32.X UR4, UR15, UR19, UR12, UP1 ;  /* 0x000000130f0472a5 */ /* 0x000fd800088e040c */
.L_x_12:
[----:B------:R-:W-:Y:S01]  /*0fc0*/  USHF.R.U64 UR4, UR4, UR16, UR5 ;  /* 0x0000001004047299 */ /* 0x000fe20008001205 */
[----:B------:R-:W-:Y:S01]  /*0fd0*/  R2UR UR11, R17 ;  /* 0x00000000110b72ca */ /* 0x000fe200000e0000 */
[----:B------:R-:W-:Y:S02]  /*0fe0*/  USHF.R.U32.HI UR5, URZ, UR16, UR5 ;  /* 0x000000103f057299 */ /* 0x000fe40008011605 */
[----:B------:R-:W-:Y:S01]  /*0ff0*/  UIADD3 UR12, UP1, URZ, -UR4, URZ ;  /* 0x800000043f0c7290 */ /* 0x000fe2000ff3e03f */
[----:B------:R-:W-:Y:S01]  /*1000*/  ULDC.64 UR18, c[0x0][0x620] ;  /* 0x0001880000127ab9 */ /* 0x000fe20000000a00 */
[----:B------:R-:W-:Y:S02]  /*1010*/  UISETP.NE.AND UP2, UPT, UR38, URZ, UPT ;  /* 0x0000003f2600728c */ /* 0x000fe4000bf45270 */
[----:B------:R-:W-:Y:S01]  /*1020*/  UIADD3.X UR5, URZ, ~UR5, URZ, UP1, !UPT ;  /* 0x800000053f057290 */ /* 0x000fe20008ffe43f */
[----:B------:R-:W-:Y:S01]  /*1030*/  UMOV UR10, UR20 ;  /* 0x00000014000a7c82 */ /* 0x000fe20008000000 */
[----:B------:R-:W-:-:S02]  /*1040*/  ULDC UR13, c[0x0][0x618] ;  /* 0x00018600000d7ab9 */ /* 0x000fc40000000800 */
[----:B------:R-:W-:Y:S02]  /*1050*/  UIMAD UR5, UR5, UR18, URZ ;  /* 0x00000012050572a4 */ /* 0x000fe4000f8e023f */
[----:B------:R-:W-:Y:S02]  /*1060*/  UIMAD.WIDE.U32 UR10, UR12, UR18, UR10 ;  /* 0x000000120c0a72a5 */ /* 0x000fe4000f8e000a */
[----:B------:R-:W-:Y:S02]  /*1070*/  UIMAD UR12, UR12, UR19, UR5 ;  /* 0x000000130c0c72a4 */ /* 0x000fe4000f8e0205 */
[----:B------:R-:W-:Y:S02]  /*1080*/  @UP2 UIMAD UR7, UR17, UR9, UR8 ;  /* 0x00000009110722a4 */ /* 0x000fe4000f8e0208 */
[----:B------:R-:W-:Y:S01]  /*1090*/  UIADD3 UR11, UR11, UR12, URZ ;  /* 0x0000000c0b0b7290 */ /* 0x000fe2000fffe03f */
[----:B------:R-:W-:Y:S01]  /*10a0*/  ULDC.64 UR8, c[0x0][0x640] ;  /* 0x0001900000087ab9 */ /* 0x000fe20000000a00 */
[----:B------:R-:W-:-:S02]  /*10b0*/  ULDC UR15, c[0x0][0x608] ;  /* 0x00018200000f7ab9 */ /* 0x000fc40000000800 */
[----:B------:R-:W-:Y:S01]  /*10c0*/  USHF.R.U64 UR20, UR10, UR13, UR11 ;  /* 0x0000000d0a147299 */ /* 0x000fe2000800120b */
[----:B------:R-:W-:Y:S01]  /*10d0*/  ISETP.NE.U32.AND P0, PT, RZ, UR8, PT ;  /* 0x00000008ff007c0c */ /* 0x000fe2000bf05070 */
[----:B------:R-:W-:Y:S01]  /*10e0*/  USHF.R.U32.HI UR11, URZ, UR13, UR11 ;  /* 0x0000000d3f0b7299 */ /* 0x000fe2000801160b */
[----:B------:R-:W-:Y:S02]  /*10f0*/  ULDC UR21, c[0x0][0x658] ;  /* 0x0001960000157ab9 */ /* 0x000fe40000000800 */
[----:B------:R-:W-:Y:S01]  /*1100*/  ISETP.NE.AND.EX P0, PT, RZ, UR9, PT, P0 ;  /* 0x00000009ff007c0c */ /* 0x000fe2000bf05300 */
[----:B------:R-:W-:Y:S02]  /*1110*/  USHF.R.U64 UR25, UR20, UR15, UR11 ;  /* 0x0000000f14197299 */ /* 0x000fe4000800120b */
[----:B------:R-:W-:Y:S01]  /*1120*/  USHF.R.U32.HI UR11, URZ, UR15, UR11 ;  /* 0x0000000f3f0b7299 */ /* 0x000fe2000801160b */
[----:B------:R-:W-:Y:S01]  /*1130*/  UMOV UR10, 0xffffffff ;  /* 0xffffffff000a7882 */ /* 0x000fe20000000000 */
[----:B------:R-:W-:Y:S01]  /*1140*/  ULDC UR5, c[0x0][0x600] ;  /* 0x0001800000057ab9 */ /* 0x000fe20000000800 */
[----:B------:R-:W-:-:S02]  /*1150*/  USHF.L.U32 UR10, UR10, UR21, URZ ;  /* 0x000000150a0a7299 */ /* 0x000fc4000800063f */
[----:B------:R-:W-:Y:S02]  /*1160*/  USHF.R.U64 UR26, UR25, UR21, UR11 ;  /* 0x00000015191a7299 */ /* 0x000fe4000800120b */
[----:B------:R-:W-:Y:S02]  /*1170*/  ULOP3.LUT UR15, URZ, UR10, URZ, 0x33, !UPT ;  /* 0x0000000a3f0f7292 */ /* 0x000fe4000f8e333f */
[----:B------:R-:W-:Y:S02]  /*1180*/  UIADD3 UR19, UR5, -0x1, URZ ;  /* 0xffffffff05137890 */ /* 0x000fe4000fffe03f */
[----:B------:R-:W-:Y:S01]  /*1190*/  USHF.R.U32.HI UR11, URZ, UR21, UR11 ;  /* 0x000000153f0b7299 */ /* 0x000fe2000801160b */
[----:B------:R-:W-:Y:S01]  /*11a0*/  ULDC UR22, c[0x0][0x648] ;  /* 0x0001920000167ab9 */ /* 0x000fe20000000800 */
[----:B------:R-:W-:Y:S01]  /*11b0*/  ULDC UR23, c[0x0][0x638] ;  /* 0x00018e0000177ab9 */ /* 0x000fe20000000800 */
[----:B------:R-:W-:Y:S01]  /*11c0*/  UMOV UR24, 0x1 ;  /* 0x0000000100187882 */ /* 0x000fe20000000000 */
[----:B------:R-:W-:Y:S01]  /*11d0*/  UMOV UR10, UR26 ;  /* 0x0000001a000a7c82 */ /* 0x000fe20008000000 */
[----:B------:R-:W-:Y:S07]  /*11e0*/  @!P0 BRA `(.L_x_13) ;  /* 0x0000000000308947 */ /* 0x000fee0003800000 */
[----:B------:R-:W-:Y:S02]  /*11f0*/  ULDC UR16, c[0x0][0x64c] ;  /* 0x0001930000107ab9 */ /* 0x000fe40000000800 */
        /* <DEDUP_REMOVED lines=8> */
[----:B------:R-:W-:-:S07]  /*1280*/  UIMAD.WIDE.U32.X UR8, UR18, UR9, UR16, UP1 ;  /* 0x00000009120872a5 */ /* 0x000fce00088e0410 */
[----:B------:R-:W-:Y:S01]  /*1290*/  UMOV UR10, UR8 ;  /* 0x00000008000a7c82 */ /* 0x000fe20008000000 */
[----:B------:R-:W-:-:S05]  /*12a0*/  UMOV UR11, UR9 ;  /* 0x00000009000b7c82 */ /* 0x000fca0008000000 */
.L_x_13:
[----:B------:R-:W-:Y:S01]  /*12b0*/  USHF.R.U64 UR9, UR10, UR22, UR11 ;  /* 0x000000160a097299 */ /* 0x000fe2000800120b */
[----:B------:R-:W-:Y:S01]  /*12c0*/  IMAD.MOV.U32 R4, RZ, RZ, 0x1 ;  /* 0x00000001ff047424 */ /* 0x000fe200078e00ff */
[----:B------:R-:W-:Y:S01]  /*12d0*/  USHF.L.U32 UR8, UR24, UR21, URZ ;  /* 0x0000001518087299 */ /* 0x000fe2000800063f */
[----:B------:R-:W-:Y:S01]  /*12e0*/  IMAD.U32 R19, RZ, RZ, UR4 ;  /* 0x00000004ff137e24 */ /* 0x000fe2000f8e00ff */
[----:B------:R-:W-:Y:S02]  /*12f0*/  ULOP3.LUT UR15, UR25, UR15, URZ, 0xc0, !UPT ;  /* 0x0000000f190f7292 */ /* 0x000fe4000f8ec03f */
[----:B------:R-:W-:Y:S02]  /*1300*/  UIADD3 UR10, -UR9, URZ, URZ ;  /* 0x0000003f090a7290 */ /* 0x000fe4000fffe13f */
[----:B------:R-:W-:Y:S02]  /*1310*/  UIMAD UR15, UR8, UR9, UR15 ;  /* 0x00000009080f72a4 */ /* 0x000fe4000f8e020f */
[----:B------:R-:W-:-:S02]  /*1320*/  ULOP3.LUT UR19, UR20, UR19, URZ, 0xc0, !UPT ;  /* 0x0000001314137292 */ /* 0x000fc4000f8ec03f */
[----:B------:R-:W-:Y:S01]  /*1330*/  UIMAD UR8, UR10, UR23, UR26 ;  /* 0x000000170a0872a4 */ /* 0x000fe2000f8e021a */
[----:B------:R-:W-:Y:S01]  /*1340*/  ULDC UR9, c[0x0][0x610] ;  /* 0x0001840000097ab9 */ /* 0x000fe20000000800 */
[----:B------:R-:W-:Y:S02]  /*1350*/  UISETP.NE.AND UP1, UPT, UR38, URZ, UPT ;  /* 0x0000003f2600728c */ /* 0x000fe4000bf25270 */
[----:B------:R-:W-:Y:S02]  /*1360*/  UIMAD UR7, UR15, UR9, UR7 ;  /* 0x000000090f0772a4 */ /* 0x000fe4000f8e0207 */
[----:B------:R-:W-:-:S04]  /*1370*/  UIMAD UR8, UR8, UR5, UR19 ;  /* 0x00000005080872a4 */ /* 0x000fc8000f8e0213 */
[----:B------:R-:W-:Y:S02]  /*1380*/  USEL UR5, UR8, UR7, !UP1 ;  /* 0x0000000708057287 */ /* 0x000fe4000c800000 */
[----:B------:R-:W-:-:S04]  /*1390*/  USEL UR7, UR7, UR8, !UP1 ;  /* 0x0000000807077287 */ /* 0x000fc8000c800000 */
[----:B------:R-:W-:Y:S02]  /*13a0*/  IMAD.U32 R2, RZ, RZ, UR5 ;  /* 0x00000005ff027e24 */ /* 0x000fe4000f8e00ff */
[----:B------:R-:W-:-:S07]  /*13b0*/  IMAD.U32 R18, RZ, RZ, UR7 ;  /* 0x00000007ff127e24 */ /* 0x000fce000f8e00ff */
.L_x_11:
[----:B------:R-:W-:Y:S05]  /*13c0*/  @!P1 BRA `(.L_x_14) ;  /* 0x00000000000c9947 */ /* 0x000fea0003800000 */
[----:B------:R-:W-:Y:S01]  /*13d0*/  UCGABAR_WAIT ;  /* 0x0000000000007dc7 */ /* 0x000fe20008000000 */
[----:B------:R-:W-:Y:S01]  /*13e0*/  CCTL.IVALL ;  /* 0x00000000ff00798f */ /* 0x000fe20002000000 */
[----:B------:R-:W-:Y:S05]  /*13f0*/  BRA `(.L_x_15) ;  /* 0x0000000000047947 */ /* 0x000fea0003800000 */
.L_x_14:
[----:B------:R-:W-:Y:S06]  /*1400*/  BAR.SYNC.DEFER_BLOCKING 0x0 ;  /* 0x0000000000007b1d */ /* 0x000fec0000010000 */
.L_x_15:
[----:B------:R-:W-:Y:S02]  /*1410*/  ULDC UR4, c[0x0][0x28c] ;  /* 0x0000a30000047ab9 */ /* 0x000fe40000000800 */
[----:B------:R-:W-:-:S04]  /*1420*/  UIADD3 UR4, UR4, 0x7f, URZ ;  /* 0x0000007f04047890 */ /* 0x000fc8000fffe03f */
[----:B------:R-:W-:-:S04]  /*1430*/  USHF.R.S32.HI UR5, URZ, 0x1f, UR4 ;  /* 0x0000001f3f057899 */ /* 0x000fc80008011404 */
[----:B------:R-:W-:-:S04]  /*1440*/  ULEA.HI UR5, UR5, UR4, URZ, 0x7 ;  /* 0x0000000405057291 */ /* 0x000fc8000f8f383f */
[----:B------:R-:W-:Y:S01]  /*1450*/  USHF.R.S32.HI UR37, URZ, 0x7, UR5 ;  /* 0x000000073f257899 */ /* 0x000fe20008011405 */
[----:B------:R-:W-:Y:S11]  /*1460*/  @!P2 BRA `(.L_x_16) ;  /* 0x0000003c0010a947 */ /* 0x000ff60003800000 */
[----:B------:R-:W-:-:S06]  /*1470*/  UISETP.GT.U32.AND UP1, UPT, UR14, 0x1, UPT ;  /* 0x000000010e00788c */ /* 0x000fcc000bf24070 */
[----:B------:R-:W-:-:S13]  /*1480*/  PLOP3.LUT P0, PT, PT, PT, UP1, 0x80, 0x0 ;  /* 0x000000000000781c */ /* 0x000fda0003f0f018 */
[----:B------:R-:W-:Y:S05]  /*1490*/  @P0 EXIT ;  /* 0x000000000000094d */ /* 0x000fea0003800000 */
.L_x_17:
[----:B------:R-:W-:-:S08]  /*14a0*/  NOP ;  /* 0x0000000000007918 */ /* 0x000fd00000000000 */
[----:B------:R-:W0:Y:S02]  /*14b0*/  USETMAXREG.TRY_ALLOC.CTAPOOL UP1, 0xe8 ;  /* 0x000000e8000079c8 */ /* 0x000e240008020600 */
[----:B0-----:R-:W-:-:S13]  /*14c0*/  PLOP3.LUT P0, PT, PT, PT, UP1, 0x80, 0x0 ;  /* 0x000000000000781c */ /* 0x001fda0003f0f018 */
[----:B------:R-:W-:Y:S05]  /*14d0*/  @!P0 BRA `(.L_x_17) ;  /* 0xfffffffc00f08947 */ /* 0x000fea000383ffff */
[----:B------:R-:W-:-:S13]  /*14e0*/  LOP3.LUT P0, RZ, R4, 0xff, RZ, 0xc0, !PT ;  /* 0x000000ff04ff7812 */ /* 0x000fda000780c0ff */
[----:B------:R-:W-:Y:S05]  /*14f0*/  @!P0 EXIT ;  /* 0x000000000000894d */ /* 0x000fea0003800000 */
[----:B------:R-:W0:Y:S01]  /*1500*/  S2UR UR5, SR_CgaCtaId ;  /* 0x00000000000579c3 */ /* 0x000e220000008800 */
[CC--:B------:R-:W-:Y:S01]  /*1510*/  LEA.HI R0, R6.reuse, R3.reuse, RZ, 0x2 ;  /* 0x0000000306007211 */ /* 0x0c0fe200078f10ff */
[----:B------:R-:W-:Y:S01]  /*1520*/  USHF.R.U32.HI UR4, URZ, 0x2, UR37 ;  /* 0x000000023f047899 */ /* 0x000fe20008011625 */
[----:B------:R-:W-:Y:S01]  /*1530*/  LEA.HI R6, R6, R3, RZ, 0x5 ;  /* 0x0000000306067211 */ /* 0x000fe200078f28ff */
[----:B------:R-:W-:Y:S01]  /*1540*/  UMOV UR41, 0x400 ;  /* 0x0000040000297882 */ /* 0x000fe20000000000 */
[--C-:B------:R-:W-:Y:S01]  /*1550*/  SHF.R.S32.HI R58, RZ, 0x2, R0.reuse ;  /* 0x00000002ff3a7819 */ /* 0x100fe20000011400 */
[----:B------:R-:W-:Y:S01]  /*1560*/  ULOP3.LUT UR44, UR37, 0x3, URZ, 0xc0, !UPT ;  /* 0x00000003252c7892 */ /* 0x000fe2000f8ec03f */
[----:B------:R-:W-:Y:S01]  /*1570*/  SHF.R.S32.HI R5, RZ, 0x1f, R0 ;  /* 0x0000001fff057819 */ /* 0x000fe20000011400 */
[----:B------:R-:W1:Y:S01]  /*1580*/  LDC.64 R8, c[0x0][0x5c8] ;  /* 0x00017200ff087b82 */ /* 0x000e620000000a00 */
[----:B------:R-:W-:Y:S01]  /*1590*/  LOP3.LUT R0, R0, 0xfffffffc, RZ, 0xc0, !PT ;  /* 0xfffffffc00007812 */ /* 0x000fe200078ec0ff */
[----:B------:R-:W-:Y:S01]  /*15a0*/  ULOP3.LUT UR4, UR4, 0x1, URZ, 0xc0, !UPT ;  /* 0x0000000104047892 */ /* 0x000fe2000f8ec03f */
[----:B------:R-:W-:Y:S01]  /*15b0*/  LEA.HI R5, R5, R58, RZ, 0x3 ;  /* 0x0000003a05057211 */ /* 0x000fe200078f18ff */
[----:B------:R-:W-:-:S02]  /*15c0*/  USEL UR44, UR44, URZ, !UP0 ;  /* 0x0000003f2c2c7287 */ /* 0x000fc4000c000000 */
[----:B------:R-:W-:Y:S01]  /*15d0*/  IMAD.IADD R3, R3, 0x1, -R0 ;  /* 0x0000000103037824 */ /* 0x000fe200078e0a00 */
[----:B------:R-:W-:Y:S01]  /*15e0*/  LOP3.LUT R5, R5, 0xfffffff8, RZ, 0xc0, !PT ;  /* 0xfffffff805057812 */ /* 0x000fe200078ec0ff */
[----:B------:R-:W2:Y:S01]  /*15f0*/  LDC R64, c[0x0][0x288] ;  /* 0x0000a200ff407b82 */ /* 0x000ea20000000800 */
[----:B------:R-:W-:Y:S01]  /*1600*/  VIADD R0, R65, 0xffffffff ;  /* 0xffffffff41007836 */ /* 0x000fe20000000000 */
[----:B------:R-:W-:Y:S01]  /*1610*/  UISETP.EQ.U32.AND UP0, UPT, UR4, 0x1, !UP0 ;  /* 0x000000010400788c */ /* 0x000fe2000c702070 */
[----:B------:R-:W-:Y:S01]  /*1620*/  IMAD.SHL.U32 R60, R3, 0x2, RZ ;  /* 0x00000002033c7824 */ /* 0x000fe200078e00ff */
[----:B------:R-:W-:Y:S01]  /*1630*/  UISETP.LT.AND UP1, UPT, UR37, 0x1, UPT ;  /* 0x000000012500788c */ /* 0x000fe2000bf21270 */
[----:B------:R-:W-:Y:S01]  /*1640*/  IMAD.IADD R58, R58, 0x1, -R5 ;  /* 0x000000013a3a7824 */ /* 0x000fe200078e0a05 */
[C---:B------:R-:W-:Y:S01]  /*1650*/  ISETP.NE.AND P0, PT, R0.reuse, RZ, PT ;  /* 0x000000ff0000720c */ /* 0x040fe20003f05270 */
[----:B------:R-:W-:Y:S01]  /*1660*/  IMAD.SHL.U32 R0, R0, 0x8, RZ ;  /* 0x0000000800007824 */ /* 0x000fe200078e00ff */
[----:B0-----:R-:W-:Y:S01]  /*1670*/  ULEA UR41, UR5, UR41, 0x18 ;  /* 0x0000002905297291 */ /* 0x001fe2000f8ec03f */
[----:B------:R-:W-:Y:S01]  /*1680*/  SHF.R.S32.HI R5, RZ, 0x5, R6 ;  /* 0x00000005ff057819 */ /* 0x000fe20000011406 */
[----:B------:R-:W-:Y:S01]  /*1690*/  ULDC UR43, c[0x0][0x658] ;  /* 0x00019600002b7ab9 */ /* 0x000fe20000000800 */
[--C-:B------:R-:W-:Y:S01]  /*16a0*/  SHF.R.S32.HI R59, RZ, 0x1f, R58.reuse ;  /* 0x0000001fff3b7819 */ /* 0x100fe2000001143a */
[----:B------:R-:W-:Y:S01]  /*16b0*/  UIADD3 UR4, UR41, 0x180, URZ ;  /* 0x0000018029047890 */ /* 0x000fe2000fffe03f */
[----:B------:R-:W-:Y:S01]  /*16c0*/  LOP3.LUT R0, R0, 0x8, RZ, 0xc0, !PT ;  /* 0x0000000800007812 */ /* 0x000fe200078ec0ff */
[----:B------:R-:W-:Y:S01]  /*16d0*/  UIADD3 UR5, UR41, 0x10180, URZ ;  /* 0x0001018029057890 */ /* 0x000fe2000fffe03f */
[C-C-:B------:R-:W-:Y:S01]  /*16e0*/  IMAD R67, R5.reuse, -0x10, -R58.reuse ;  /* 0xfffffff005437824 */ /* 0x140fe200078e0a3a */
[----:B------:R-:W-:Y:S01]  /*16f0*/  UIADD3 UR52, UR41, 0x50, URZ ;  /* 0x0000005029347890 */ /* 0x000fe2000fffe03f */
[----:B------:R-:W-:Y:S01]  /*1700*/  IMAD.WIDE R58, R5, 0x10, R58 ;  /* 0x00000010053a7825 */ /* 0x000fe200078e023a */
[----:B------:R-:W-:Y:S01]  /*1710*/  USHF.R.U32.HI UR4, URZ, 0x4, UR4 ;  /* 0x000000043f047899 */ /* 0x000fe20008011604 */
[C---:B-1----:R-:W-:Y:S01]  /*1720*/  SHF.L.U64.HI R62, R8.reuse, 0x3, R9 ;  /* 0x00000003083e7819 */ /* 0x042fe20000010209 */
[----:B------:R-:W-:Y:S01]  /*1730*/  USHF.R.U32.HI UR5, URZ, 0x4, UR5 ;  /* 0x000000043f057899 */ /* 0x000fe20008011605 */
[----:B------:R-:W-:Y:S01]  /*1740*/  IMAD.SHL.U32 R63, R8, 0x8, RZ ;  /* 0x00000008083f7824 */ /* 0x000fe200078e00ff */
[----:B------:R-:W-:Y:S01]  /*1750*/  UMOV UR6, 0xffffffff ;  /* 0xffffffff00067882 */ /* 0x000fe20000000000 */
[----:B------:R-:W-:Y:S01]  /*1760*/  ULDC UR8, c[0x0][0x284] ;  /* 0x0000a10000087ab9 */ /* 0x000fe20000000800 */
[----:B------:R-:W-:Y:S01]  /*1770*/  USEL UR50, UR37, 0x1, UP1 ;  /* 0x0000000125327887 */ /* 0x000fe20008800000 */
[----:B------:R-:W-:Y:S01]  /*1780*/  SEL R68, RZ, 0x1, P0 ;  /* 0x00000001ff447807 */ /* 0x000fe20000000000 */
[----:B------:R-:W-:Y:S01]  /*1790*/  USHF.L.U32 UR6, UR6, UR43, URZ ;  /* 0x0000002b06067299 */ /* 0x000fe2000800063f */
[----:B--2---:R-:W-:Y:S01]  /*17a0*/  IMAD R64, R3, -0x2, R64 ;  /* 0xfffffffe03407824 */ /* 0x004fe200078e0240 */
[----:B------:R-:W-:Y:S01]  /*17b0*/  ULOP3.LUT UR4, UR4, 0x3fff, URZ, 0xc0, !UPT ;  /* 0x00003fff04047892 */ /* 0x000fe2000f8ec03f */
[----:B------:R-:W-:Y:S01]  /*17c0*/  LEA R65, R65, UR52, 0x3 ;  /* 0x0000003441417c11 */ /* 0x000fe2000f8e18ff */
[----:B------:R-:W-:Y:S01]  /*17d0*/  ULOP3.LUT UR5, UR5, 0x3fff, URZ, 0xc0, !UPT ;  /* 0x00003fff05057892 */ /* 0x000fe2000f8ec03f */
[C---:B------:R-:W-:Y:S01]  /*17e0*/  LOP3.LUT R69, R0.reuse, 0x8, RZ, 0x3c, !PT ;  /* 0x0000000800457812 */ /* 0x040fe200078e3cff */
[----:B------:R-:W-:Y:S01]  /*17f0*/  VIADD R67, R67, UR8 ;  /* 0x0000000843437c36 */ /* 0x000fe20008000000 */
[----:B------:R-:W-:Y:S01]  /*1800*/  LOP3.LUT R66, R0, 0x18, RZ, 0x3c, !PT ;  /* 0x0000001800427812 */ /* 0x000fe200078e3cff */
[----:B------:R-:W-:Y:S01]  /*1810*/  ULDC UR42, c[0x0][0x600] ;  /* 0x00018000002a7ab9 */ /* 0x000fe20000000800 */
[----:B------:R-:W-:Y:S01]  /*1820*/  SHF.R.S32.HI R61, RZ, 0x1f, R60 ;  /* 0x0000001fff3d7819 */ /* 0x000fe2000001143c */
[----:B------:R-:W-:Y:S01]  /*1830*/  UMOV UR7, 0x1 ;  /* 0x0000000100077882 */ /* 0x000fe20000000000 */
[----:B------:R-:W-:-:S02]  /*1840*/  ULOP3.LUT UR51, UR40, 0x1, URZ, 0xfc, !UPT ;  /* 0x0000000128337892 */ /* 0x000fc4000f8efc3f */
[----:B------:R-:W-:Y:S02]  /*1850*/  USHF.L.U32 UR49, UR37, 0x1, URZ ;  /* 0x0000000125317899 */ /* 0x000fe4000800063f */
[----:B------:R-:W-:Y:S02]  /*1860*/  USHF.L.U64.HI UR36, UR54, 0x1, UR39 ;  /* 0x0000000136247899 */ /* 0x000fe40008010227 */
[----:B------:R-:W-:Y:S02]  /*1870*/  UIADD3 UR42, UR42, -0x1, URZ ;  /* 0xffffffff2a2a7890 */ /* 0x000fe4000fffe03f */
[----:B------:R-:W-:Y:S02]  /*1880*/  USHF.L.U32 UR43, UR7, UR43, URZ ;  /* 0x0000002b072b7299 */ /* 0x000fe4000800063f */
[----:B------:R-:W-:Y:S02]  /*1890*/  UIADD3 UR50, -UR50, UR37, URZ ;  /* 0x0000002532327290 */ /* 0x000fe4000fffe13f */
[----:B------:R-:W-:-:S02]  /*18a0*/  ULOP3.LUT UR45, URZ, UR6, URZ, 0x33, !UPT ;  /* 0x000000063f2d7292 */ /* 0x000fc4000f8e333f */
[----:B------:R-:W-:Y:S02]  /*18b0*/  USEL UR46, URZ, 0x1, !UP0 ;  /* 0x000000013f2e7887 */ /* 0x000fe4000c000000 */
[----:B------:R-:W-:Y:S02]  /*18c0*/  ULOP3.LUT UR47, UR4, 0x10000, URZ, 0xfc, !UPT ;  /* 0x00010000042f7892 */ /* 0x000fe4000f8efc3f */
[----:B------:R-:W-:-:S12]  /*18d0*/  ULOP3.LUT UR48, UR5, 0x10000, URZ, 0xfc, !UPT ;  /* 0x0001000005307892 */ /* 0x000fd8000f8efc3f */
.L_x_101:
[----:B------:R-:W-:-:S04]  /*18e0*/  SHF.L.U32 R0, R68, 0x1f, RZ ;  /* 0x0000001f44007819 */ /* 0x000fc800000006ff */
[----:B------:R-:W0:Y:S02]  /*18f0*/  SYNCS.PHASECHK.TRANS64.TRYWAIT P0, [R65+URZ+-0x8], R0 ;  /* 0xfffff800410075a7 */ /* 0x000e24000800017f */
[----:B01234-:R-:W-:Y:S05]  /*1900*/  @!P0 BRA `(.L_x_18) ;  /* 0x0000004800648947 */ /* 0x01ffea0003800000 */
.L_x_123:
[----:B------:R-:W-:Y:S02]  /*1910*/  ULDC UR4, c[0x0][0x28c] ;  /* 0x0000a30000047ab9 */ /* 0x000fe40000000800 */
[----:B------:R-:W-:-:S13]  /*1920*/  ISETP.LT.AND P0, PT, RZ, UR4, PT ;  /* 0x00000004ff007c0c */ /* 0x000fda000bf01270 */
[----:B------:R-:W-:Y:S05]  /*1930*/  @P0 BRA `(.L_x_19) ;  /* 0x0000000000400947 */ /* 0x000fea0003800000 */
[----:B0-----:R-:W-:Y:S01]  /*1940*/  MOV R0, 0x0 ;  /* 0x0000000000007802 */ /* 0x001fe20000000f00 */
[----:B------:R-:W-:Y:S01]  /*1950*/  ULDC.64 UR4, c[0x4][0x68] ;  /* 0x01001a0000047ab9 */ /* 0x000fe20000000a00 */
[----:B------:R-:W-:Y:S01]  /*1960*/  ULDC.64 UR6, c[0x4][0x8] ;  /* 0x0100020000067ab9 */ /* 0x000fe20000000a00 */
[----:B------:R-:W-:Y:S01]  /*1970*/  IMAD.U32 R4, RZ, RZ, UR4 ;  /* 0x00000004ff047e24 */ /* 0x000fe2000f8e00ff */
[----:B------:R0:W1:Y:S01]  /*1980*/  LDC.64 R14, c[0x4][R0] ;  /* 0x01000000000e7b82 */ /* 0x0000620000000a00 */
[----:B------:R-:W-:Y:S01]  /*1990*/  IMAD.U32 R5, RZ, RZ, UR5 ;  /* 0x00000005ff057e24 */ /* 0x000fe2000f8e00ff */
[----:B------:R-:W-:Y:S01]  /*19a0*/  ULDC.64 UR4, c[0x4][0x70] ;  /* 0x01001c0000047ab9 */ /* 0x000fe20000000a00 */
[----:B------:R-:W-:Y:S02]  /*19b0*/  IMAD.U32 R10, RZ, RZ, UR6 ;  /* 0x00000006ff0a7e24 */ /* 0x000fe4000f8e00ff */
[----:B------:R-:W-:Y:S02]  /*19c0*/  IMAD.U32 R6, RZ, RZ, UR4 ;  /* 0x00000004ff067e24 */ /* 0x000fe4000f8e00ff */
[----:B------:R-:W-:-:S02]  /*19d0*/  IMAD.U32 R7, RZ, RZ, UR5 ;  /* 0x00000005ff077e24 */ /* 0x000fc4000f8e00ff */
[----:B------:R-:W-:Y:S02]  /*19e0*/  IMAD.U32 R11, RZ, RZ, UR7 ;  /* 0x00000007ff0b7e24 */ /* 0x000fe4000f8e00ff */
[----:B------:R-:W-:Y:S02]  /*19f0*/  IMAD.MOV.U32 R8, RZ, RZ, 0x1e1 ;  /* 0x000001e1ff087424 */ /* 0x000fe400078e00ff */
[----:B------:R-:W-:Y:S02]  /*1a00*/  IMAD.MOV.U32 R12, RZ, RZ, 0x1 ;  /* 0x00000001ff0c7424 */ /* 0x000fe400078e00ff */
[----:B0-----:R-:W-:-:S07]  /*1a10*/  IMAD.MOV.U32 R13, RZ, RZ, RZ ;  /* 0x000000ffff0d7224 */ /* 0x001fce00078e00ff */
[----:B------:R-:W-:-:S07]  /*1a20*/  LEPC R20, `(.L_x_19) ;  /* 0x000000001014794e */ /* 0x000fce0000000000 */
[----:B-1---5:R-:W-:Y:S05]  /*1a30*/  CALL.ABS.NOINC R14 ;  /* 0x000000000e007343 */ /* 0x022fea0003c00000 */
.L_x_19:
[----:B0-----:R-:W-:-:S05]  /*1a40*/  IMAD.U32 R0, RZ, RZ, UR51 ;  /* 0x00000033ff007e24 */ /* 0x001fca000f8e00ff */
[----:B------:R-:W-:-:S13]  /*1a50*/  ISETP.NE.AND P0, PT, R0, 0x3, PT ;  /* 0x000000030000780c */ /* 0x000fda0003f05270 */
[----:B------:R-:W-:Y:S05]  /*1a60*/  @!P0 BRA `(.L_x_20) ;  /* 0x0000000000048947 */ /* 0x000fea0003800000 */
[----:B------:R-:W-:Y:S01]  /*1a70*/  BPT.TRAP 0x1 ;  /* 0x000000040000795c */ /* 0x000fe20000300000 */
.L_x_20:
[----:B------:R-:W-:Y:S02]  /*1a80*/  IMAD.U32 R3, RZ, RZ, UR44 ;  /* 0x0000002cff037e24 */ /* 0x000fe4000f8e00ff */
[----:B------:R-:W-:-:S03]  /*1a90*/  IMAD.U32 R0, RZ, RZ, UR46 ;  /* 0x0000002eff007e24 */ /* 0x000fc6000f8e00ff */
[----:B------:R-:W-:Y:S02]  /*1aa0*/  LEA R3, R3, UR41, 0x3 ;  /* 0x0000002903037c11 */ /* 0x000fe4000f8e18ff */
[----:B------:R-:W-:-:S04]  /*1ab0*/  SHF.L.U32 R0, R0, 0x1f, RZ ;  /* 0x0000001f00007819 */ /* 0x000fc800000006ff */
[----:B------:R0:W1:Y:S01]  /*1ac0*/  SYNCS.PHASECHK.TRANS64.TRYWAIT P1, [R3+URZ], R0 ;  /* 0x00000000030075a7 */ /* 0x000062000802017f */
[----:B------:R-:W-:Y:S05]  /*1ad0*/  @!P0 BRA `(.L_x_21) ;  /* 0x0000000000048947 */ /* 0x000fea0003800000 */
[----:B------:R-:W-:Y:S01]  /*1ae0*/  BPT.TRAP 0x1 ;  /* 0x000000040000795c */ /* 0x000fe20000300000 */
.L_x_21:
[----:B-1----:R-:W-:Y:S05]  /*1af0*/  @P1 BRA `(.L_x_22) ;  /* 0x0000000000081947 */ /* 0x002fea0003800000 */
[----:B------:R-:W1:Y:S02]  /*1b00*/  SYNCS.PHASECHK.TRANS64.TRYWAIT P1, [R3+URZ], R0 ;  /* 0x00000000030075a7 */ /* 0x000e64000802017f */
[----:B-1----:R-:W-:Y:S05]  /*1b10*/  @!P1 BRA `(.L_x_23) ;  /* 0x0000004400f49947 */ /* 0x002fea0003800000 */
.L_x_22:
[----:B------:R-:W-:Y:S05]  /*1b20*/  WARPSYNC.ALL ;  /* 0x0000000000007948 */ /* 0x000fea0003800000 */
[----:B------:R-:W-:Y:S01]  /*1b30*/  ULEA UR9, UR44, UR47, 0xa ;  /* 0x0000002f2c097291 */ /* 0x000fe2000f8e503f */
[----:B------:R-:W-:Y:S01]  /*1b40*/  WARPGROUP.ARRIVE ;  /* 0x00000000000079c5 */ /* 0x000fe20000000000 */
[----:B------:R-:W-:Y:S01]  /*1b50*/  ULEA UR8, UR44, UR48, 0xa ;  /* 0x000000302c087291 */ /* 0x000fe2000f8e503f */
[----:B01----:R-:W-:Y:S01]  /*1b60*/  IMAD.U32 R0, RZ, RZ, UR50 ;  /* 0x00000032ff007e24 */ /* 0x003fe2000f8e00ff */
[----:B------:R-:W-:Y:S01]  /*1b70*/  UMOV UR5, 0x40000040 ;  /* 0x4000004000057882 */ /* 0x000fe20000000000 */
[----:B------:R-:W-:-:S02]  /*1b80*/  UMOV UR7, 0x40000040 ;  /* 0x4000004000077882 */ /* 0x000fc40000000000 */
[----:B------:R-:W-:Y:S01]  /*1b90*/  UMOV UR4, UR9 ;  /* 0x0000000900047c82 */ /* 0x000fe20008000000 */
[----:B------:R-:W-:Y:S01]  /*1ba0*/  ISETP.GE.AND P1, PT, R0, 0x1, PT ;  /* 0x000000010000780c */ /* 0x000fe20003f26270 */
[----:B------:R-:W-:Y:S02]  /*1bb0*/  UMOV UR6, UR8 ;  /* 0x0000000800067c82 */ /* 0x000fe40008000000 */
[----:B------:R-:W-:Y:S01]  /*1bc0*/  HGMMA.64x64x16.F32.BF16 R24, gdesc[UR4], RZ, !UPT, gsb0 ;  /* 0x00e00000041879f0 */ /* 0x000fe2000c0018ff */
[----:B------:R-:W-:Y:S02]  /*1bd0*/  UIADD3 UR4, UR9, 0x2, URZ ;  /* 0x0000000209047890 */ /* 0x000fe4000fffe03f */
[----:B------:R-:W-:Y:S01]  /*1be0*/  UIADD3 UR6, UR8, 0x2, URZ ;  /* 0x0000000208067890 */ /* 0x000fe2000fffe03f */
[----:B------:R-:W-:Y:S01]  /*1bf0*/  UMOV UR5, 0x40000040 ;  /* 0x4000004000057882 */ /* 0x000fe20000000000 */
[----:B------:R-:W-:Y:S01]  /*1c00*/  UMOV UR7, 0x40000040 ;  /* 0x4000004000077882 */ /* 0x000fe20000000000 */
[----:B------:R-:W-:-:S02]  /*1c10*/  WARPGROUP.DEPBAR.LE gsb0, 0x0 ;  /* 0x00008000000079c5 */ /* 0x000fc40000010000 */
[----:B------:R-:W-:-:S06]  /*1c20*/  WARPGROUP.ARRIVE ;  /* 0x00000000000079c5 */ /* 0x000fcc0000000000 */
[----:B------:R-:W-:Y:S01]  /*1c30*/  HGMMA.64x64x16.F32.BF16 R24, gdesc[UR4], R24, gsb0 ;  /* 0x00e00000041879f0 */ /* 0x000fe20008001818 */
[----:B------:R-:W-:Y:S02]  /*1c40*/  UIADD3 UR4, UR9, 0x4, URZ ;  /* 0x0000000409047890 */ /* 0x000fe4000fffe03f */
[----:B------:R-:W-:Y:S01]  /*1c50*/  UIADD3 UR6, UR8, 0x4, URZ ;  /* 0x0000000408067890 */ /* 0x000fe2000fffe03f */
[----:B------:R-:W-:Y:S01]  /*1c60*/  UMOV UR5, 0x40000040 ;  /* 0x4000004000057882 */ /* 0x000fe20000000000 */
[----:B------:R-:W-:Y:S01]  /*1c70*/  UMOV UR7, 0x40000040 ;  /* 0x4000004000077882 */ /* 0x000fe20000000000 */
[----:B------:R-:W-:Y:S02]  /*1c80*/  WARPGROUP.DEPBAR.LE gsb0, 0x0 ;  /* 0x00008000000079c5 */ /* 0x000fe40000010000 */
        /* <DEDUP_REMOVED lines=36> */
[----:B------:R-:W-:Y:S03]  /*1ed0*/  HGMMA.64x64x16.F32.BF16 R24, gdesc[UR4], R24, gsb0 ;  /* 0x00e00000041879f0 */ /* 0x000fe60008001818 */
[----:B------:R-:W-:Y:S02]  /*1ee0*/  WARPGROUP.DEPBAR.LE gsb0, 0x0 ;  /* 0x00008000000079c5 */ /* 0x000fe40000010000 */
[----:B------:R-:W-:Y:S05]  /*1ef0*/  @!P1 BRA `(.L_x_24) ;  /* 0x0000000400889947 */ /* 0x000fea0003800000 */
[----:B------:R-:W-:Y:S01]  /*1f00*/  UIADD3 UR8, UR44, 0x1, URZ ;  /* 0x000000012c087890 */ /* 0x000fe2000fffe03f */
[----:B------:R-:W-:Y:S02]  /*1f10*/  IMAD.U32 R0, RZ, RZ, UR50 ;  /* 0x00000032ff007e24 */ /* 0x000fe4000f8e00ff */
[----:B------:R-:W-:Y:S01]  /*1f20*/  IMAD.U32 R3, RZ, RZ, UR44 ;  /* 0x0000002cff037e24 */ /* 0x000fe2000f8e00ff */
[----:B------:R-:W-:-:S04]  /*1f30*/  UISETP.NE.AND UP0, UPT, UR8, 0x4, UPT ;  /* 0x000000040800788c */ /* 0x000fc8000bf05270 */
[----:B------:R-:W-:Y:S02]  /*1f40*/  USEL UR4, URZ, 0x1, UP0 ;  /* 0x000000013f047887 */ /* 0x000fe40008000000 */
[----:B------:R-:W-:Y:S02]  /*1f50*/  USEL UR8, UR8, URZ, UP0 ;  /* 0x0000003f08087287 */ /* 0x000fe40008000000 */
[----:B------:R-:W-:-:S06]  /*1f60*/  ULOP3.LUT UR4, UR46, UR4, URZ, 0x3c, !UPT ;  /* 0x000000042e047292 */ /* 0x000fcc000f8e3c3f */
[----:B------:R-:W-:-:S07]  /*1f70*/  IMAD.U32 R6, RZ, RZ, UR4 ;  /* 0x00000004ff067e24 */ /* 0x000fce000f8e00ff */
.L_x_31:
[----:B------:R-:W-:Y:S05]  /*1f80*/  @!P0 BRA `(.L_x_25) ;  /* 0x0000000000048947 */ /* 0x000fea0003800000 */
[----:B------:R-:W-:Y:S01]  /*1f90*/  BPT.TRAP 0x1 ;  /* 0x000000040000795c */ /* 0x000fe20000300000 */
.L_x_25:
[----:B------:R-:W-:Y:S01]  /*1fa0*/  ULEA UR4, UR8, UR41, 0x3 ;  /* 0x0000002908047291 */ /* 0x000fe2000f8e183f */
[----:B------:R-:W-:-:S08]  /*1fb0*/  SHF.L.U32 R4, R6, 0x1f, RZ ;  /* 0x0000001f06047819 */ /* 0x000fd000000006ff */
[----:B------:R0:W1:Y:S01]  /*1fc0*/  SYNCS.PHASECHK.TRANS64.TRYWAIT P1, [UR4], R4 ;  /* 0x00000004ff0075a7 */ /* 0x0000620008020144 */
[----:B------:R-:W-:Y:S05]  /*1fd0*/  @!P0 BRA `(.L_x_26) ;  /* 0x0000000000048947 */ /* 0x000fea0003800000 */
[----:B------:R-:W-:Y:S01]  /*1fe0*/  BPT.TRAP 0x1 ;  /* 0x000000040000795c */ /* 0x000fe20000300000 */
.L_x_26:
[----:B-1----:R-:W-:Y:S05]  /*1ff0*/  @P1 BRA `(.L_x_27) ;  /* 0x0000000000081947 */ /* 0x002fea0003800000 */
[----:B------:R-:W1:Y:S02]  /*2000*/  SYNCS.PHASECHK.TRANS64.TRYWAIT P1, [UR4], R4 ;  /* 0x00000004ff0075a7 */ /* 0x000e640008020144 */
[----:B-1----:R-:W-:Y:S05]  /*2010*/  @!P1 BRA `(.L_x_28) ;  /* 0x0000004000c89947 */ /* 0x002fea0003800000 */
.L_x_27:
[----:B------:R-:W-:Y:S01]  /*2020*/  ULEA UR10, UR8, UR47, 0xa ;  /* 0x0000002f080a7291 */ /* 0x000fe2000f8e503f */
[----:B------:R-:W-:Y:S01]  /*2030*/  WARPGROUP.ARRIVE ;  /* 0x00000000000079c5 */ /* 0x000fe20000000000 */
[----:B------:R-:W-:Y:S01]  /*2040*/  ULEA UR9, UR8, UR48, 0xa ;  /* 0x0000003008097291 */ /* 0x000fe2000f8e503f */
[----:B------:R-:W-:Y:S01]  /*2050*/  UMOV UR5, 0x40000040 ;  /* 0x4000004000057882 */ /* 0x000fe20000000000 */
[----:B------:R-:W-:-:S03]  /*2060*/  UMOV UR7, 0x40000040 ;  /* 0x4000004000077882 */ /* 0x000fc60000000000 */
[----:B------:R-:W-:Y:S02]  /*2070*/  UMOV UR4, UR10 ;  /* 0x0000000a00047c82 */ /* 0x000fe40008000000 */
[----:B------:R-:W-:Y:S02]  /*2080*/  UMOV UR6, UR9 ;  /* 0x0000000900067c82 */ /* 0x000fe40008000000 */
[----:B------:R-:W-:Y:S01]  /*2090*/  HGMMA.64x64x16.F32.BF16 R24, gdesc[UR4], R24, gsb0 ;  /* 0x00e00000041879f0 */ /* 0x000fe20008001818 */
        /* <DEDUP_REMOVED lines=51> */
[----:B------:R-:W-:Y:S01]  /*23d0*/  BPT.TRAP 0x1 ;  /* 0x000000040000795c */ /* 0x000fe20000300000 */
.L_x_29:
[----:B------:R-:W-:Y:S01]  /*23e0*/  ISETP.NE.AND P1, PT, R23, RZ, PT ;  /* 0x000000ff1700720c */ /* 0x000fe20003f25270 */
[----:B------:R-:W-:-:S12]  /*23f0*/  UISETP.GT.U32.AND UP0, UPT, UR40, 0x1, UPT ;  /* 0x000000012800788c */ /* 0x000fd8000bf04070 */
[----:B01----:R-:W-:-:S05]  /*2400*/  @P1 LEA R4, R3, UR41, 0x3 ;  /* 0x0000002903041c11 */ /* 0x003fca000f8e18ff */
[----:B------:R-:W-:-:S05]  /*2410*/  @P1 VIADD R5, R4, 0x20 ;  /* 0x0000002004051836 */ /* 0x000fca0000000000 */
[----:B------:R-:W-:-:S04]  /*2420*/  @P1 PRMT R5, R22, 0x654, R5 ;  /* 0x0000065416051816 */ /* 0x000fc80000000005 */
[----:B------:R0:W-:Y:S01]  /*2430*/  @P1 SYNCS.ARRIVE.TRANS64.RED.A1T0 RZ, [R5+URZ], RZ ;  /* 0x000000ff05ff19a7 */ /* 0x0001e2000810043f */
[----:B------:R-:W-:-:S13]  /*2440*/  PLOP3.LUT P1, PT, PT, PT, UP0, 0x80, 0x0 ;  /* 0x000000000000781c */ /* 0x000fda0003f2f008 */
[----:B0-----:R-:W-:Y:S05]  /*2450*/  @P1 BRA `(.L_x_30) ;  /* 0x0000000000041947 */ /* 0x001fea0003800000 */
[----:B------:R-:W-:Y:S01]  /*2460*/  BPT.TRAP 0x1 ;  /* 0x000000040000795c */ /* 0x000fe20000300000 */
.L_x_30:
[----:B------:R-:W-:Y:S01]  /*2470*/  UIADD3 UR8, UR8, 0x1, URZ ;  /* 0x0000000108087890 */ /* 0x000fe2000fffe03f */
[C---:B------:R-:W-:Y:S01]  /*2480*/  ISETP.GT.AND P2, PT, R0.reuse, 0x1, PT ;  /* 0x000000010000780c */ /* 0x040fe20003f44270 */
[----:B------:R-:W-:Y:S02]  /*2490*/  VIADD R3, R3, 0x1 ;  /* 0x0000000103037836 */ /* 0x000fe40000000000 */
[----:B------:R-:W-:Y:S01]  /*24a0*/  UISETP.NE.AND UP0, UPT, UR8, 0x4, UPT ;  /* 0x000000040800788c */ /* 0x000fe2000bf05270 */
[----:B------:R-:W-:Y:S02]  /*24b0*/  VIADD R0, R0, 0xffffffff ;  /* 0xffffffff00007836 */ /* 0x000fe40000000000 */
[C---:B------:R-:W-:Y:S01]  /*24c0*/  ISETP.NE.AND P1, PT, R3.reuse, 0x4, PT ;  /* 0x000000040300780c */ /* 0x040fe20003f25270 */
[----:B------:R-:W-:Y:S02]  /*24d0*/  USEL UR4, URZ, 0x1, UP0 ;  /* 0x000000013f047887 */ /* 0x000fe40008000000 */
[----:B------:R-:W-:Y:S01]  /*24e0*/  USEL UR8, UR8, URZ, UP0 ;  /* 0x0000003f08087287 */ /* 0x000fe20008000000 */
[----:B------:R-:W-:-:S03]  /*24f0*/  SEL R3, R3, RZ, P1 ;  /* 0x000000ff03037207 */ /* 0x000fc60000800000 */
[----:B------:R-:W-:Y:S01]  /*2500*/  LOP3.LUT R6, R6, UR4, RZ, 0x3c, !PT ;  /* 0x0000000406067c12 */ /* 0x000fe2000f8e3cff */
[----:B------:R-:W-:Y:S07]  /*2510*/  @P2 BRA `(.L_x_31) ;  /* 0xfffffff800982947 */ /* 0x000fee000383ffff */
.L_x_24:
[----:B------:R-:W0:Y:S01]  /*2520*/  LDC R0, c[0x0][0x28c] ;  /* 0x0000a300ff007b82 */ /* 0x000e220000000800 */
[----:B------:R1:W-:Y:S01]  /*2530*/  SYNCS.ARRIVE.TRANS64.A1T0 RZ, [R69+UR52], RZ ;  /* 0x000000ff45ff79a7 */ /* 0x0003e20008100034 */
[----:B0-----:R-:W-:-:S13]  /*2540*/  ISETP.GE.AND P1, PT, R0, 0x1, PT ;  /* 0x000000010000780c */ /* 0x001fda0003f26270 */
[----:B-1----:R-:W-:Y:S05]  /*2550*/  @!P1 BRA `(.L_x_32) ;  /* 0x0000000000409947 */ /* 0x002fea0003800000 */
[----:B------:R-:W-:Y:S05]  /*2560*/  @!P0 BRA `(.L_x_33) ;  /* 0x0000000000048947 */ /* 0x000fea0003800000 */
[----:B------:R-:W-:Y:S01]  /*2570*/  BPT.TRAP 0x1 ;  /* 0x000000040000795c */ /* 0x000fe20000300000 */
.L_x_33:
[----:B------:R-:W-:Y:S01]  /*2580*/  ISETP.NE.AND P0, PT, R23, RZ, PT ;  /* 0x000000ff1700720c */ /* 0x000fe20003f05270 */
[----:B------:R-:W-:-:S12]  /*2590*/  IMAD.U32 R3, RZ, RZ, UR41 ;  /* 0x00000029ff037e24 */ /* 0x000fd8000f8e00ff */
[----:B------:R-:W-:-:S05]  /*25a0*/  VOTEU.ANY UP0, P0 ;  /* 0x00000000003f7886 */ /* 0x000fca0000000100 */
[----:B------:R-:W-:Y:S02]  /*25b0*/  @UP0 UIADD3 UR4, UR50, UR44, URZ ;  /* 0x0000002c32040290 */ /* 0x000fe4000fffe03f */
[----:B------:R-:W-:-:S04]  /*25c0*/  UISETP.GT.U32.AND UP0, UPT, UR40, 0x1, UPT ;  /* 0x000000012800788c */ /* 0x000fc8000bf04070 */
[----:B------:R-:W-:-:S04]  /*25d0*/  IMAD.U32 R0, RZ, RZ, UR4 ;  /* 0x00000004ff007e24 */ /* 0x000fc8000f8e00ff */
[----:B------:R-:W-:-:S05]  /*25e0*/  @P0 IMAD.SHL.U32 R0, R0, 0x8, RZ ;  /* 0x0000000800000824 */ /* 0x000fca00078e00ff */
[----:B------:R-:W-:-:S04]  /*25f0*/  @P0 LOP3.LUT R0, R0, 0x18, RZ, 0xc0, !PT ;  /* 0x0000001800000812 */ /* 0x000fc800078ec0ff */
[----:B------:R-:W-:-:S04]  /*2600*/  @P0 IADD3 R3, R3, 0x20, R0 ;  /* 0x0000002003030810 */ /* 0x000fc80007ffe000 */
[----:B------:R-:W-:-:S04]  /*2610*/  @P0 PRMT R3, R22, 0x654, R3 ;  /* 0x0000065416030816 */ /* 0x000fc80000000003 */
[----:B------:R0:W-:Y:S01]  /*2620*/  @P0 SYNCS.ARRIVE.TRANS64.RED.A1T0 RZ, [R3+URZ], RZ ;  /* 0x000000ff03ff09a7 */ /* 0x0001e2000810043f */
[----:B------:R-:W-:-:S13]  /*2630*/  PLOP3.LUT P0, PT, PT, PT, UP0, 0x80, 0x0 ;  /* 0x000000000000781c */ /* 0x000fda0003f0f008 */
[----:B0-----:R-:W-:Y:S05]  /*2640*/  @P0 BRA `(.L_x_32) ;  /* 0x0000000000040947 */ /* 0x001fea0003800000 */
[----:B------:R-:W-:Y:S01]  /*2650*/  BPT.TRAP 0x1 ;  /* 0x000000040000795c */ /* 0x000fe20000300000 */
.L_x_32:
[----:B------:R-:W-:Y:S02]  /*2660*/  SHF.L.U32 R0, R68, 0x1f, RZ ;  /* 0x0000001f44007819 */ /* 0x000fe400000006ff */
[----:B------:R-:W-:Y:S02]  /*2670*/  SHF.R.S32.HI R9, RZ, 0x1f, R19 ;  /* 0x0000001fff097819 */ /* 0x000fe40000011413 */
[----:B------:R-:W0:Y:S02]  /*2680*/  SYNCS.PHASECHK.TRANS64.TRYWAIT P0, [R65+URZ+0x8], R0 ;  /* 0x00000800410075a7 */ /* 0x000e24000800017f */
[----:B0-----:R-:W-:Y:S05]  /*2690*/  @!P0 BRA `(.L_x_34) ;  /* 0x0000003c00408947 */ /* 0x001fea0003800000 */
.L_x_124:
[----:B------:R-:W-:Y:S01]  /*26a0*/  ULDC.64 UR4, c[0x0][0x5d0] ;  /* 0x0001740000047ab9 */ /* 0x000fe20000000a00 */
[----:B------:R-:W-:Y:S01]  /*26b0*/  ULDC UR6, c[0x0][0x284] ;  /* 0x0000a10000067ab9 */ /* 0x000fe20000000800 */
[----:B0-----:R-:W-:Y:S02]  /*26c0*/  IMAD R0, R9, UR4, RZ ;  /* 0x0000000409007c24 */ /* 0x001fe4000f8e02ff */
[----:B------:R-:W-:Y:S02]  /*26d0*/  IMAD.SHL.U32 R10, R2, 0x40, RZ ;  /* 0x00000040020a7824 */ /* 0x000fe400078e00ff */
[C---:B------:R-:W-:Y:S02]  /*26e0*/  IMAD R5, R19.reuse, UR5, R0 ;  /* 0x0000000513057c24 */ /* 0x040fe4000f8e0200 */
[----:B------:R-:W-:Y:S01]  /*26f0*/  IMAD.SHL.U32 R0, R18, 0x40, RZ ;  /* 0x0000004012007824 */ /* 0x000fe200078e00ff */
[----:B------:R-:W-:Y:S01]  /*2700*/  SHF.R.S32.HI R11, RZ, 0x1f, R10 ;  /* 0x0000001fff0b7819 */ /* 0x000fe2000001140a */
[----:B------:R-:W-:Y:S01]  /*2710*/  IMAD.WIDE.U32 R2, R19, UR4, R60 ;  /* 0x0000000413027c25 */ /* 0x000fe2000f8e003c */
[----:B------:R-:W-:-:S02]  /*2720*/  ULDC.64 UR4, c[0x0][0x5c8] ;  /* 0x0001720000047ab9 */ /* 0x000fc40000000a00 */
[----:B------:R-:W-:Y:S01]  /*2730*/  ISETP.GE.AND P0, PT, R0, UR6, PT ;  /* 0x0000000600007c0c */ /* 0x000fe2000bf06270 */
[----:B------:R-:W-:Y:S01]  /*2740*/  ULDC UR6, c[0x0][0x288] ;  /* 0x0000a20000067ab9 */ /* 0x000fe20000000800 */
[----:B------:R-:W-:Y:S01]  /*2750*/  IADD3 R2, P1, R10, R2, RZ ;  /* 0x000000020a027210 */ /* 0x000fe20007f3e0ff */
[----:B------:R-:W-:Y:S01]  /*2760*/  IMAD.WIDE R14, R18, 0x40, R58 ;  /* 0x00000040120e7825 */ /* 0x000fe200078e023a */
[----:B------:R-:W-:Y:S02]  /*2770*/  ISETP.GE.OR P0, PT, R10, UR6, P0 ;  /* 0x000000060a007c0c */ /* 0x000fe40008706670 */
[----:B------:R-:W-:Y:S01]  /*2780*/  IADD3.X R3, R11, R3, R5, P1, !PT ;  /* 0x000000030b037210 */ /* 0x000fe20000ffe405 */
[----:B------:R-:W-:-:S04]  /*2790*/  IMAD R7, R15, UR4, RZ ;  /* 0x000000040f077c24 */ /* 0x000fc8000f8e02ff */
[C---:B------:R-:W-:Y:S02]  /*27a0*/  IMAD R7, R14.reuse, UR5, R7 ;  /* 0x000000050e077c24 */ /* 0x040fe4000f8e0207 */
[----:B------:R-:W-:-:S04]  /*27b0*/  IMAD.WIDE.U32 R20, R14, UR4, R2 ;  /* 0x000000040e147c25 */ /* 0x000fc8000f8e0002 */
[----:B------:R-:W-:Y:S05]  /*27c0*/  @P0 BRA `(.L_x_35) ;  /* 0x0000002000580947 */ /* 0x000fea0003800000 */
[----:B-----5:R-:W-:Y:S01]  /*27d0*/  FSETP.NEU.AND P1, PT, R57, RZ, PT ;  /* 0x000000ff3900720b */ /* 0x020fe20003f2d000 */
[----:B------:R-:W-:Y:S01]  /*27e0*/  IMAD.IADD R70, R64, 0x1, -R10 ;  /* 0x0000000140467824 */ /* 0x000fe200078e0a0a */
[----:B------:R-:W-:Y:S01]  /*27f0*/  BSSY B0, `(.L_x_35) ;  /* 0x0000213000007945 */ /* 0x000fe20003800000 */
[----:B------:R-:W-:Y:S02]  /*2800*/  IMAD.IADD R0, R67, 0x1, -R0 ;  /* 0x0000000143007824 */ /* 0x000fe400078e0a00 */
[----:B------:R-:W-:Y:S01]  /*2810*/  IMAD.IADD R5, R21, 0x1, R7 ;  /* 0x0000000115057824 */ /* 0x000fe200078e0207 */
[----:B------:R-:W-:-:S04]  /*2820*/  ISETP.GT.AND P0, PT, R70, RZ, PT ;  /* 0x000000ff4600720c */ /* 0x000fc80003f04270 */
[----:B------:R-:W-:-:S03]  /*2830*/  ISETP.GT.AND P2, PT, R0, RZ, P0 ;  /* 0x000000ff0000720c */ /* 0x000fc60000744270 */
[----:B------:R-:W-:Y:S10]  /*2840*/  @!P1 BRA `(.L_x_36) ;  /* 0x0000001400dc9947 */ /* 0x000ff40003800000 */
[----:B------:R-:W0:Y:S01]  /*2850*/  LDC.64 R72, c[0x0][0x5b8] ;  /* 0x00016e00ff487b82 */ /* 0x000e220000000a00 */
[----:B------:R-:W-:-:S07]  /*2860*/  ULDC.64 UR4, c[0x0][0x5c0] ;  /* 0x0001700000047ab9 */ /* 0x000fce0000000a00 */
[----:B------:R-:W1:Y:S08]  /*2870*/  LDC.64 R74, c[0x0][0x5b0] ;  /* 0x00016c00ff4a7b82 */ /* 0x000e700000000a00 */
[----:B------:R-:W2:Y:S01]  /*2880*/  LDC.64 R76, c[0x0][0x5a8] ;  /* 0x00016a00ff4c7b82 */ /* 0x000ea20000000a00 */
[-C--:B0-----:R-:W-:Y:S02]  /*2890*/  IMAD R4, R9, R72.reuse, RZ ;  /* 0x0000004809047224 */ /* 0x081fe400078e02ff */
[----:B------:R-:W-:-:S04]  /*28a0*/  IMAD.WIDE.U32 R2, R19, R72, R60 ;  /* 0x0000004813027225 */ /* 0x000fc800078e003c */
[----:B------:R-:W-:Y:S01]  /*28b0*/  IMAD R21, R19, R73, R4 ;  /* 0x0000004913157224 */ /* 0x000fe200078e0204 */
[----:B------:R-:W-:Y:S01]  /*28c0*/  IADD3 R6, P1, R10, R2, RZ ;  /* 0x000000020a067210 */ /* 0x000fe20007f3e0ff */
[----:B-1----:R-:W-:-:S03]  /*28d0*/  IMAD R2, R15, R74, RZ ;  /* 0x0000004a0f027224 */ /* 0x002fc600078e02ff */
[----:B------:R-:W-:Y:S01]  /*28e0*/  IADD3.X R7, R11, R3, R21, P1, !PT ;  /* 0x000000030b077210 */ /* 0x000fe20000ffe415 */
[C---:B------:R-:W-:Y:S02]  /*28f0*/  IMAD R71, R14.reuse, R75, R2 ;  /* 0x0000004b0e477224 */ /* 0x040fe400078e0202 */
[----:B------:R-:W-:-:S04]  /*2900*/  IMAD.WIDE.U32 R2, R14, R74, R6 ;  /* 0x0000004a0e027225 */ /* 0x000fc800078e0006 */
[----:B------:R-:W-:Y:S01]  /*2910*/  IMAD.IADD R3, R3, 0x1, R71 ;  /* 0x0000000103037824 */ /* 0x000fe200078e0247 */
[----:B--2---:R-:W-:-:S04]  /*2920*/  LEA R8, P1, R2, R76, 0x1 ;  /* 0x0000004c02087211 */ /* 0x004fc800078208ff */
[----:B------:R-:W-:-:S05]  /*2930*/  LEA.HI.X R9, R2, R77, R3, 0x1, P1 ;  /* 0x0000004d02097211 */ /* 0x000fca00008f0c03 */
[----:B------:R-:W2:Y:S01]  /*2940*/  @P2 LDG.E.LTC128B.U16 R18, desc[UR56][R8.64] ;  /* 0x0000003808122981 */ /* 0x000ea2000c1e1520 */
[----:B------:R-:W-:Y:S01]  /*2950*/  IMAD.WIDE.U32 R2, R14, R74, R10 ;  /* 0x0000004a0e027225 */ /* 0x000fe200078e000a */
[----:B------:R-:W-:Y:S02]  /*2960*/  BSSY B1, `(.L_x_37) ;  /* 0x0000015000017945 */ /* 0x000fe40003800000 */
[----:B------:R-:W-:-:S04]  /*2970*/  IADD3 R12, P1, R60, R2, RZ ;  /* 0x000000023c0c7210 */ /* 0x000fc80007f3e0ff */
[----:B------:R-:W-:Y:S02]  /*2980*/  IADD3.X R13, R61, R71, R3, P1, !PT ;  /* 0x000000473d0d7210 */ /* 0x000fe40000ffe403 */
[----:B------:R-:W-:Y:S01]  /*2990*/  LEA R4, P1, R20, UR4, 0x1 ;  /* 0x0000000414047c11 */ /* 0x000fe2000f8208ff */
[----:B------:R-:W-:-:S03]  /*29a0*/  IMAD.WIDE.U32 R12, R19, R72, R12 ;  /* 0x00000048130c7225 */ /* 0x000fc600078e000c */
[----:B------:R-:W-:Y:S02]  /*29b0*/  LEA.HI.X R5, R20, UR5, R5, 0x1, P1 ;  /* 0x0000000514057c11 */ /* 0x000fe400088f0c05 */
[----:B------:R-:W-:-:S04]  /*29c0*/  ISETP.GT.AND P1, PT, R70, 0x1, PT ;  /* 0x000000014600780c */ /* 0x000fc80003f24270 */
[----:B------:R-:W-:Y:S01]  /*29d0*/  ISETP.GT.AND P3, PT, R0, RZ, P1 ;  /* 0x000000ff0000720c */ /* 0x000fe20000f64270 */
[----:B--2---:R-:W-:-:S04]  /*29e0*/  IMAD.U32 R2, R18, 0x10000, RZ ;  /* 0x0001000012027824 */ /* 0x004fc800078e00ff */
[----:B------:R-:W-:Y:S01]  /*29f0*/  FMUL R3, R2, R57 ;  /* 0x0000003902037220 */ /* 0x000fe20000400000 */
[----:B------:R-:W-:-:S03]  /*2a00*/  LEA R2, P4, R12, R76, 0x1 ;  /* 0x0000004c0c027211 */ /* 0x000fc600078808ff */
[----:B------:R-:W-:-:S05]  /*2a10*/  FFMA R3, R24, R56, R3 ;  /* 0x0000003818037223 */ /* 0x000fca0000000003 */
[----:B------:R-:W-:Y:S01]  /*2a20*/  F2FP.BF16.F32.PACK_AB R8, RZ, R3 ;  /* 0x00000003ff08723e */ /* 0x000fe200000010ff */
[----:B------:R-:W-:-:S03]  /*2a30*/  IMAD.IADD R3, R21, 0x1, R13 ;  /* 0x0000000115037824 */ /* 0x000fc600078e020d */
[----:B------:R-:W-:Y:S01]  /*2a40*/  PRMT R9, R8, 0x7610, R9 ;  /* 0x0000761008097816 */ /* 0x000fe20000000009 */
[----:B------:R-:W-:Y:S01]  /*2a50*/  IMAD.SHL.U32 R8, R74, 0x8, RZ ;  /* 0x000000084a087824 */ /* 0x000fe200078e00ff */
[----:B------:R-:W-:-:S03]  /*2a60*/  LEA.HI.X R3, R12, R77, R3, 0x1, P4 ;  /* 0x0000004d0c037211 */ /* 0x000fc600020f0c03 */
[----:B------:R0:W-:Y:S02]  /*2a70*/  @P2 STG.E.U16 desc[UR56][R4.64], R9 ;  /* 0x0000000904002986 */ /* 0x0001e4000c101538 */
[----:B0-----:R-:W-:Y:S01]  /*2a80*/  SHF.L.U64.HI R9, R74, 0x3, R75 ;  /* 0x000000034a097819 */ /* 0x001fe2000001024b */
[----:B------:R-:W-:Y:S06]  /*2a90*/  @!P3 BRA `(.L_x_38) ;  /* 0x000000000004b947 */ /* 0x000fec0003800000 */
[----:B------:R0:W5:Y:S02]  /*2aa0*/  LDG.E.LTC128B.U16 R18, desc[UR56][R2.64+0x2] ;  /* 0x0000023802127981 */ /* 0x000164000c1e1520 */
.L_x_38:
[----:B------:R-:W-:Y:S05]  /*2ab0*/  BSYNC B1 ;  /* 0x0000000000017941 */ /* 0x000fea0003800000 */
.L_x_37:
[----:B------:R-:W-:Y:S01]  /*2ac0*/  IMAD.WIDE.U32 R8, R14, R74, R8 ;  /* 0x0000004a0e087225 */ /* 0x000fe200078e0008 */
[----:B------:R-:W-:-:S03]  /*2ad0*/  ISETP.GT.AND P0, PT, R0, 0x8, P0 ;  /* 0x000000080000780c */ /* 0x000fc60000704270 */
[----:B-----5:R-:W-:Y:S01]  /*2ae0*/  IMAD.U32 R12, R18, 0x10000, RZ ;  /* 0x00010000120c7824 */ /* 0x020fe200078e00ff */
[----:B------:R-:W-:Y:S01]  /*2af0*/  IADD3 R6, P2, R6, R8, RZ ;  /* 0x0000000806067210 */ /* 0x000fe20007f5e0ff */
[----:B------:R-:W-:Y:S02]  /*2b00*/  IMAD.IADD R71, R71, 0x1, R9 ;  /* 0x0000000147477824 */ /* 0x000fe400078e0209 */
[----:B------:R-:W-:Y:S02]  /*2b10*/  FMUL R12, R12, R57 ;  /* 0x000000390c0c7220 */ /* 0x000fe40000400000 */
[----:B------:R-:W-:Y:S02]  /*2b20*/  IMAD.X R7, R71, 0x1, R7, P2 ;  /* 0x0000000147077824 */ /* 0x000fe400010e0607 */
[----:B------:R-:W-:Y:S01]  /*2b30*/  FFMA R25, R25, R56, R12 ;  /* 0x0000003819197223 */ /* 0x000fe2000000000c */
[----:B------:R-:W-:-:S04]  /*2b40*/  LEA R12, P2, R6, R76, 0x1 ;  /* 0x0000004c060c7211 */ /* 0x000fc800078408ff */
[----:B------:R-:W-:Y:S02]  /*2b50*/  F2FP.BF16.F32.PACK_AB R25, RZ, R25 ;  /* 0x00000019ff19723e */ /* 0x000fe400000010ff */
[----:B------:R-:W-:-:S03]  /*2b60*/  LEA.HI.X R13, R6, R77, R7, 0x1, P2 ;  /* 0x0000004d060d7211 */ /* 0x000fc600010f0c07 */
[----:B------:R1:W-:Y:S04]  /*2b70*/  @P3 STG.E.U16 desc[UR56][R4.64+0x2], R25 ;  /* 0x0000021904003986 */ /* 0x0003e8000c101538 */
[----:B------:R-:W2:Y:S01]  /*2b80*/  @P0 LDG.E.LTC128B.U16 R18, desc[UR56][R12.64] ;  /* 0x000000380c120981 */ /* 0x000ea2000c1e1520 */
[----:B------:R-:W-:Y:S01]  /*2b90*/  IADD3 R10, P2, P3, R60, R8, R10 ;  /* 0x000000083c0a7210 */ /* 0x000fe20007b5e00a */
[----:B------:R-:W-:Y:S01]  /*2ba0*/  BSSY B1, `(.L_x_39) ;  /* 0x0000011000017945 */ /* 0x000fe20003800000 */
[----:B------:R-:W-:Y:S02]  /*2bb0*/  SHF.L.U64.HI R9, R63, 0x1, R62 ;  /* 0x000000013f097819 */ /* 0x000fe4000001023e */
[----:B------:R-:W-:Y:S02]  /*2bc0*/  IADD3.X R11, R61, R71, R11, P2, P3 ;  /* 0x000000473d0b7210 */ /* 0x000fe400017e640b */
[----:B------:R-:W-:-:S02]  /*2bd0*/  LEA R8, P2, R63, R4, 0x1 ;  /* 0x000000043f087211 */ /* 0x000fc400078408ff */
[----:B------:R-:W-:Y:S01]  /*2be0*/  ISETP.GT.AND P1, PT, R0, 0x8, P1 ;  /* 0x000000080000780c */ /* 0x000fe20000f24270 */
[----:B------:R-:W-:-:S04]  /*2bf0*/  IMAD.WIDE.U32 R10, R19, R72, R10 ;  /* 0x00000048130a7225 */ /* 0x000fc800078e000a */
[----:B------:R-:W-:Y:S02]  /*2c00*/  IMAD.X R9, R9, 0x1, R5, P2 ;  /* 0x0000000109097824 */ /* 0x000fe400010e0605 */
[----:B------:R-:W-:Y:S02]  /*2c10*/  IMAD.IADD R11, R21, 0x1, R11 ;  /* 0x00000001150b7824 */ /* 0x000fe400078e020b */
[----:B--2---:R-:W-:-:S04]  /*2c20*/  IMAD.U32 R6, R18, 0x10000, RZ ;  /* 0x0001000012067824 */ /* 0x004fc800078e00ff */
[----:B------:R-:W-:Y:S01]  /*2c30*/  FMUL R7, R6, R57 ;  /* 0x0000003906077220 */ /* 0x000fe20000400000 */
[----:B------:R-:W-:-:S03]  /*2c40*/  LEA R6, P3, R10, R76, 0x1 ;  /* 0x0000004c0a067211 */ /* 0x000fc600078608ff */
[----:B------:R-:W-:-:S05]  /*2c50*/  FFMA R7, R26, R56, R7 ;  /* 0x000000381a077223 */ /* 0x000fca0000000007 */
[----:B------:R-:W-:Y:S02]  /*2c60*/  F2FP.BF16.F32.PACK_AB R12, RZ, R7 ;  /* 0x00000007ff0c723e */ /* 0x000fe400000010ff */
[----:B------:R-:W-:-:S03]  /*2c70*/  LEA.HI.X R7, R10, R77, R11, 0x1, P3 ;  /* 0x0000004d0a077211 */ /* 0x000fc600018f0c0b */
[----:B------:R1:W-:Y:S01]  /*2c80*/  @P0 STG.E.U16 desc[UR56][R8.64], R12 ;  /* 0x0000000c08000986 */ /* 0x0003e2000c101538 */
[----:B------:R-:W-:Y:S05]  /*2c90*/  @!P1 BRA `(.L_x_40) ;  /* 0x0000000000049947 */ /* 0x000fea0003800000 */
[----:B------:R2:W5:Y:S02]  /*2ca0*/  LDG.E.LTC128B.U16 R18, desc[UR56][R6.64+0x2] ;  /* 0x0000023806127981 */ /* 0x000564000c1e1520 */
.L_x_40:
[----:B------:R-:W-:Y:S05]  /*2cb0*/  BSYNC B1 ;  /* 0x0000000000017941 */ /* 0x000fea0003800000 */
.L_x_39:
[----:B-----5:R-:W-:Y:S01]  /*2cc0*/  IMAD.U32 R10, R18, 0x10000, RZ ;  /* 0x00010000120a7824 */ /* 0x020fe200078e00ff */
[----:B------:R-:W-:Y:S01]  /*2cd0*/  ISETP.GT.AND P0, PT, R70, 0x8, PT ;  /* 0x000000084600780c */ /* 0x000fe20003f04270 */
[----:B------:R-:W-:Y:S02]  /*2ce0*/  BSSY B1, `(.L_x_41) ;  /* 0x0000008000017945 */ /* 0x000fe40003800000 */
[----:B------:R-:W-:Y:S01]  /*2cf0*/  FMUL R10, R10, R57 ;  /* 0x000000390a0a7220 */ /* 0x000fe20000400000 */
[----:B------:R-:W-:-:S03]  /*2d00*/  ISETP.GT.AND P2, PT, R0, RZ, P0 ;  /* 0x000000ff0000720c */ /* 0x000fc60000744270 */
[----:B------:R-:W-:-:S05]  /*2d10*/  FFMA R10, R27, R56, R10 ;  /* 0x000000381b0a7223 */ /* 0x000fca000000000a */
[----:B------:R-:W-:-:S05]  /*2d20*/  F2FP.BF16.F32.PACK_AB R10, RZ, R10 ;  /* 0x0000000aff0a723e */ /* 0x000fca00000010ff */
[----:B------:R3:W-:Y:S01]  /*2d30*/  @P1 STG.E.U16 desc[UR56][R8.64+0x2], R10 ;  /* 0x0000020a08001986 */ /* 0x0007e2000c101538 */
[----:B------:R-:W-:Y:S05]  /*2d40*/  @!P2 BRA `(.L_x_42) ;  /* 0x000000000004a947 */ /* 0x000fea0003800000 */
[----:B------:R4:W5:Y:S02]  /*2d50*/  LDG.E.LTC128B.U16 R18, desc[UR56][R2.64+0x10] ;  /* 0x0000103802127981 */ /* 0x000964000c1e1520 */
.L_x_42:
[----:B------:R-:W-:Y:S05]  /*2d60*/  BSYNC B1 ;  /* 0x0000000000017941 */ /* 0x000fea0003800000 */
.L_x_41:
[----:B---3-5:R-:W-:Y:S01]  /*2d70*/  IMAD.U32 R10, R18, 0x10000, RZ ;  /* 0x00010000120a7824 */ /* 0x028fe200078e00ff */
        /* <DEDUP_REMOVED lines=9> */
.L_x_44:
[----:B------:R-:W-:Y:S05]  /*2e10*/  BSYNC B1 ;  /* 0x0000000000017941 */ /* 0x000fea0003800000 */
.L_x_43:
[----:B-----5:R-:W-:Y:S01]  /*2e20*/  IMAD.U32 R10, R18, 0x10000, RZ ;  /* 0x00010000120a7824 */ /* 0x020fe200078e00ff */
[----:B------:R-:W-:Y:S01]  /*2e30*/  ISETP.GT.AND P0, PT, R0, 0x8, P0 ;  /* 0x000000080000780c */ /* 0x000fe20000704270 */
[----:B------:R-:W-:Y:S02]  /*2e40*/  BSSY B1, `(.L_x_45) ;  /* 0x0000007000017945 */ /* 0x000fe40003800000 */
[----:B------:R-:W-:-:S04]  /*2e50*/  FMUL R10, R10, R57 ;  /* 0x000000390a0a7220 */ /* 0x000fc80000400000 */
[----:B------:R-:W-:-:S05]  /*2e60*/  FFMA R10, R29, R56, R10 ;  /* 0x000000381d0a7223 */ /* 0x000fca000000000a */
[----:B------:R-:W-:-:S05]  /*2e70*/  F2FP.BF16.F32.PACK_AB R10, RZ, R10 ;  /* 0x0000000aff0a723e */ /* 0x000fca00000010ff */
[----:B------:R0:W-:Y:S01]  /*2e80*/  @P3 STG.E.U16 desc[UR56][R4.64+0x12], R10 ;  /* 0x0000120a04003986 */ /* 0x0001e2000c101538 */
[----:B------:R-:W-:Y:S05]  /*2e90*/  @!P0 BRA `(.L_x_46) ;  /* 0x0000000000048947 */ /* 0x000fea0003800000 */
[----:B------:R0:W5:Y:S02]  /*2ea0*/  LDG.E.LTC128B.U16 R18, desc[UR56][R6.64+0x10] ;  /* 0x0000103806127981 */ /* 0x000164000c1e1520 */
.L_x_46:
[----:B------:R-:W-:Y:S05]  /*2eb0*/  BSYNC B1 ;  /* 0x0000000000017941 */ /* 0x000fea0003800000 */
.L_x_45:
[----:B0----5:R-:W-:Y:S01]  /*2ec0*/  IMAD.U32 R10, R18, 0x10000, RZ ;  /* 0x00010000120a7824 */ /* 0x021fe200078e00ff */
[----:B------:R-:W-:Y:S01]  /*2ed0*/  ISETP.GT.AND P1, PT, R0, 0x8, P1 ;  /* 0x000000080000780c */ /* 0x000fe20000f24270 */
[----:B------:R-:W-:Y:S02]  /*2ee0*/  BSSY B1, `(.L_x_47) ;  /* 0x0000007000017945 */ /* 0x000fe40003800000 */
[----:B---3--:R-:W-:-:S04]  /*2ef0*/  FMUL R11, R10, R57 ;  /* 0x000000390a0b7220 */ /* 0x008fc80000400000 */
[----:B------:R-:W-:-:S05]  /*2f00*/  FFMA R11, R30, R56, R11 ;  /* 0x000000381e0b7223 */ /* 0x000fca000000000b */
[----:B------:R-:W-:-:S05]  /*2f10*/  F2FP.BF16.F32.PACK_AB R11, RZ, R11 ;  /* 0x0000000bff0b723e */ /* 0x000fca00000010ff */
[----:B------:R0:W-:Y:S01]  /*2f20*/  @P0 STG.E.U16 desc[UR56][R8.64+0x10], R11 ;  /* 0x0000100b08000986 */ /* 0x0001e2000c101538 */
[----:B------:R-:W-:Y:S05]  /*2f30*/  @!P1 BRA `(.L_x_48) ;  /* 0x0000000000049947 */ /* 0x000fea0003800000 */
[----:B------:R3:W5:Y:S02]  /*2f40*/  LDG.E.LTC128B.U16 R18, desc[UR56][R6.64+0x12] ;  /* 0x0000123806127981 */ /* 0x000764000c1e1520 */
.L_x_48:
[----:B------:R-:W-:Y:S05]  /*2f50*/  BSYNC B1 ;  /* 0x0000000000017941 */ /* 0x000fea0003800000 */
.L_x_47:
        /* <DEDUP_REMOVED lines=10> */
.L_x_50:
[----:B------:R-:W-:Y:S05]  /*3000*/  BSYNC B1 ;  /* 0x0000000000017941 */ /* 0x000fea0003800000 */
.L_x_49:
[----:B0----5:R-:W-:Y:S01]  /*3010*/  IMAD.U32 R10, R18, 0x10000, RZ ;  /* 0x00010000120a7824 */ /* 0x021fe200078e00ff */
        /* <DEDUP_REMOVED lines=9> */
.L_x_52:
[----:B------:R-:W-:Y:S05]  /*30b0*/  BSYNC B1 ;  /* 0x0000000000017941 */ /* 0x000fea0003800000 */
.L_x_51:
        /* <DEDUP_REMOVED lines=9> */
.L_x_54:
[----:B------:R-:W-:Y:S05]  /*3150*/  BSYNC B1 ;  /* 0x0000000000017941 */ /* 0x000fea0003800000 */
.L_x_53:
[----:B0----5:R-:W-:Y:S01]  /*3160*/  IMAD.U32 R10, R18, 0x10000, RZ ;  /* 0x00010000120a7824 */ /* 0x021fe200078e00ff */
        /* <DEDUP_REMOVED lines=8> */
.L_x_56:
[----:B------:R-:W-:Y:S05]  /*31f0*/  BSYNC B1 ;  /* 0x0000000000017941 */ /* 0x000fea0003800000 */
.L_x_55:
        /* <DEDUP_REMOVED lines=10> */
.L_x_58:
[----:B------:R-:W-:Y:S05]  /*32a0*/  BSYNC B1 ;  /* 0x0000000000017941 */ /* 0x000fea0003800000 */
.L_x_57:
        /* <DEDUP_REMOVED lines=10> */
.L_x_60:
[----:B------:R-:W-:Y:S05]  /*3350*/  BSYNC B1 ;  /* 0x0000000000017941 */ /* 0x000fea0003800000 */
.L_x_59:
        /* <DEDUP_REMOVED lines=9> */
.L_x_62:
[----:B------:R-:W-:Y:S05]  /*33f0*/  BSYNC B1 ;  /* 0x0000000000017941 */ /* 0x000fea0003800000 */
.L_x_61:
        /* <DEDUP_REMOVED lines=9> */
.L_x_64:
[----:B------:R-:W-:Y:S05]  /*3490*/  BSYNC B1 ;  /* 0x0000000000017941 */ /* 0x000fea0003800000 */
.L_x_63:
        /* <DEDUP_REMOVED lines=10> */
.L_x_66:
[----:B------:R-:W-:Y:S05]  /*3540*/  BSYNC B1 ;  /* 0x0000000000017941 */ /* 0x000fea0003800000 */
.L_x_65:
        /* <DEDUP_REMOVED lines=10> */
.L_x_68:
[----:B------:R-:W-:Y:S05]  /*35f0*/  BSYNC B1 ;  /* 0x0000000000017941 */ /* 0x000fea0003800000 */
.L_x_67:
        /* <DEDUP_REMOVED lines=9> */
.L_x_70:
[----:B------:R-:W-:Y:S05]  /*3690*/  BSYNC B1 ;  /* 0x0000000000017941 */ /* 0x000fea0003800000 */
.L_x_69:
        /* <DEDUP_REMOVED lines=9> */
.L_x_72:
[----:B------:R-:W-:Y:S05]  /*3730*/  BSYNC B1 ;  /* 0x0000000000017941 */ /* 0x000fea0003800000 */
.L_x_71:
        /* <DEDUP_REMOVED lines=10> */
.L_x_74:
[----:B------:R-:W-:Y:S05]  /*37e0*/  BSYNC B1 ;  /* 0x0000000000017941 */ /* 0x000fea0003800000 */
.L_x_73:
        /* <DEDUP_REMOVED lines=10> */
.L_x_76:
[----:B------:R-:W-:Y:S05]  /*3890*/  BSYNC B1 ;  /* 0x0000000000017941 */ /* 0x000fea0003800000 */
.L_x_75:
        /* <DEDUP_REMOVED lines=9> */
.L_x_78:
[----:B------:R-:W-:Y:S05]  /*3930*/  BSYNC B1 ;  /* 0x0000000000017941 */ /* 0x000fea0003800000 */
.L_x_77:
        /* <DEDUP_REMOVED lines=9> */
.L_x_80:
[----:B------:R-:W-:Y:S05]  /*39d0*/  BSYNC B1 ;  /* 0x0000000000017941 */ /* 0x000fea0003800000 */
.L_x_79:
        /* <DEDUP_REMOVED lines=10> */
.L_x_82:
[----:B------:R-:W-:Y:S05]  /*3a80*/  BSYNC B1 ;  /* 0x0000000000017941 */ /* 0x000fea0003800000 */
.L_x_81:
        /* <DEDUP_REMOVED lines=10> */
.L_x_84:
[----:B------:R-:W-:Y:S05]  /*3b30*/  BSYNC B1 ;  /* 0x0000000000017941 */ /* 0x000fea0003800000 */
.L_x_83:
        /* <DEDUP_REMOVED lines=9> */
.L_x_86:
[----:B------:R-:W-:Y:S05]  /*3bd0*/  BSYNC B1 ;  /* 0x0000000000017941 */ /* 0x000fea0003800000 */
.L_x_85:
        /* <DEDUP_REMOVED lines=9> */
.L_x_88:
[----:B------:R-:W-:Y:S05]  /*3c70*/  BSYNC B1 ;  /* 0x0000000000017941 */ /* 0x000fea0003800000 */
.L_x_87:
        /* <DEDUP_REMOVED lines=10> */
.L_x_90:
[----:B------:R-:W-:Y:S05]  /*3d20*/  BSYNC B1 ;  /* 0x0000000000017941 */ /* 0x000fea0003800000 */
.L_x_89:
        /* <DEDUP_REMOVED lines=10> */
.L_x_92:
[----:B------:R-:W-:Y:S05]  /*3dd0*/  BSYNC B1 ;  /* 0x0000000000017941 */ /* 0x000fea0003800000 */
.L_x_91:
[----:B0---45:R-:W-:Y:S01]  /*3de0*/  IMAD.U32 R2, R18, 0x10000, RZ ;  /* 0x0001000012027824 */ /* 0x031fe200078e00ff */
        /* <DEDUP_REMOVED lines=8> */
.L_x_94:
[----:B------:R-:W-:Y:S05]  /*3e70*/  BSYNC B1 ;  /* 0x0000000000017941 */ /* 0x000fea0003800000 */
.L_x_93:
[----:B0----5:R-:W-:Y:S01]  /*3e80*/  IMAD.U32 R2, R18, 0x10000, RZ ;  /* 0x0001000012027824 */ /* 0x021fe200078e00ff */
[----:B------:R-:W-:Y:S01]  /*3e90*/  ISETP.GT.AND P1, PT, R0, 0x8, P1 ;  /* 0x000000080000780c */ /* 0x000fe20000f24270 */
[----:B------:R-:W-:Y:S02]  /*3ea0*/  BSSY B1, `(.L_x_95) ;  /* 0x000000a000017945 */ /* 0x000fe40003800000 */
[----:B------:R-:W-:Y:S01]  /*3eb0*/  FMUL R3, R2, R57 ;  /* 0x0000003902037220 */ /* 0x000fe20000400000 */
[----:B------:R-:W-:-:S03]  /*3ec0*/  @P0 IMAD.MOV.U32 R2, RZ, RZ, R8 ;  /* 0x000000ffff020224 */ /* 0x000fc600078e0008 */
[----:B------:R-:W-:-:S05]  /*3ed0*/  FFMA R3, R54, R56, R3 ;  /* 0x0000003836037223 */ /* 0x000fca0000000003 */
[----:B------:R-:W-:-:S04]  /*3ee0*/  F2FP.BF16.F32.PACK_AB R3, RZ, R3 ;  /* 0x00000003ff03723e */ /* 0x000fc800000010ff */
[----:B-1----:R-:W-:Y:S01]  /*3ef0*/  PRMT R4, R3, 0x7610, R4 ;  /* 0x0000761003047816 */ /* 0x002fe20000000004 */
[----:B------:R-:W-:-:S05]  /*3f00*/  @P0 IMAD.MOV.U32 R3, RZ, RZ, R9 ;  /* 0x000000ffff030224 */ /* 0x000fca00078e0009 */
[----:B------:R0:W-:Y:S01]  /*3f10*/  @P0 STG.E.U16 desc[UR56][R2.64+0x70], R4 ;  /* 0x0000700402000986 */ /* 0x0001e2000c101538 */
[----:B------:R-:W-:Y:S05]  /*3f20*/  @!P1 BRA `(.L_x_96) ;  /* 0x0000000000049947 */ /* 0x000fea0003800000 */
[----:B------:R1:W5:Y:S02]  /*3f30*/  LDG.E.LTC128B.U16 R18, desc[UR56][R6.64+0x72] ;  /* 0x0000723806127981 */ /* 0x000364000c1e1520 */
.L_x_96:
[----:B------:R-:W-:Y:S05]  /*3f40*/  BSYNC B1 ;  /* 0x0000000000017941 */ /* 0x000fea0003800000 */
.L_x_95:
[----:B------:R-:W-:Y:S05]  /*3f50*/  @!P1 BRA `(.L_x_97) ;  /* 0x0000000800709947 */ /* 0x000fea0003800000 */
[----:B-----5:R-:W-:-:S04]  /*3f60*/  IMAD.U32 R18, R18, 0x10000, RZ ;  /* 0x0001000012127824 */ /* 0x020fc800078e00ff */
[----:B------:R-:W-:-:S04]  /*3f70*/  FMUL R18, R18, R57 ;  /* 0x0000003912127220 */ /* 0x000fc80000400000 */
[----:B------:R-:W-:-:S05]  /*3f80*/  FFMA R18, R55, R56, R18 ;  /* 0x0000003837127223 */ /* 0x000fca0000000012 */
[----:B------:R-:W-:-:S05]  /*3f90*/  F2FP.BF16.F32.PACK_AB R18, RZ, R18 ;  /* 0x00000012ff12723e */ /* 0x000fca00000010ff */
[----:B------:R0:W-:Y:S01]  /*3fa0*/  STG.E.U16 desc[UR56][R8.64+0x72], R18 ;  /* 0x0000721208007986 */ /* 0x0001e2000c101538 */
[----:B------:R-:W-:Y:S05]  /*3fb0*/  BRA `(.L_x_97) ;  /* 0x0000000800587947 */ /* 0x000fea0003800000 */
.L_x_36:
[----:B------:R-:W-:Y:S01]  /*3fc0*/  ISETP.GT.AND P3, PT, R70, 0x1, PT ;  /* 0x000000014600780c */ /* 0x000fe20003f64270 */
[----:B------:R-:W-:Y:S01]  /*3fd0*/  ULDC.64 UR4, c[0x0][0x5c0] ;  /* 0x0001700000047ab9 */ /* 0x000fe20000000a00 */
[-C--:B------:R-:W-:Y:S01]  /*3fe0*/  FMUL R24, R24, R56.reuse ;  /* 0x0000003818187220 */ /* 0x080fe20000400000 */
[-C--:B------:R-:W-:Y:S01]  /*3ff0*/  FMUL R25, R25, R56.reuse ;  /* 0x0000003819197220 */ /* 0x080fe20000400000 */
[----:B------:R-:W-:Y:S01]  /*4000*/  ISETP.GT.AND P1, PT, R0, RZ, P3 ;  /* 0x000000ff0000720c */ /* 0x000fe20001f24270 */
[-C--:B------:R-:W-:Y:S01]  /*4010*/  FMUL R26, R26, R56.reuse ;  /* 0x000000381a1a7220 */ /* 0x080fe20000400000 */
[----:B------:R-:W-:Y:S01]  /*4020*/  LEA R2, P4, R20, UR4, 0x1 ;  /* 0x0000000414027c11 */ /* 0x000fe2000f8808ff */
[----:B------:R-:W-:Y:S01]  /*4030*/  FMUL R27, R27, R56 ;  /* 0x000000381b1b7220 */ /* 0x000fe20000400000 */
[----:B------:R-:W-:Y:S01]  /*4040*/  F2FP.BF16.F32.PACK_AB R24, RZ, R24 ;  /* 0x00000018ff18723e */ /* 0x000fe200000010ff */
[-C--:B------:R-:W-:Y:S01]  /*4050*/  FMUL R28, R28, R56.reuse ;  /* 0x000000381c1c7220 */ /* 0x080fe20000400000 */
[----:B------:R-:W-:Y:S01]  /*4060*/  LEA.HI.X R3, R20, UR5, R5, 0x1, P4 ;  /* 0x0000000514037c11 */ /* 0x000fe2000a0f0c05 */
[-C--:B------:R-:W-:Y:S01]  /*4070*/  FMUL R29, R29, R56.reuse ;  /* 0x000000381d1d7220 */ /* 0x080fe20000400000 */
[----:B------:R-:W-:Y:S01]  /*4080*/  F2FP.BF16.F32.PACK_AB R25, RZ, R25 ;  /* 0x00000019ff19723e */ /* 0x000fe200000010ff */
[-C--:B------:R-:W-:Y:S01]  /*4090*/  FMUL R30, R30, R56.reuse ;  /* 0x000000381e1e7220 */ /* 0x080fe20000400000 */
[----:B------:R-:W-:Y:S01]  /*40a0*/  SHF.L.U64.HI R5, R63, 0x1, R62 ;  /* 0x000000013f057819 */ /* 0x000fe2000001023e */
[----:B------:R-:W-:Y:S01]  /*40b0*/  @P2 STG.E.U16 desc[UR56][R2.64], R24 ;  /* 0x0000001802002986 */ /* 0x000fe2000c101538 */
[----:B------:R-:W-:Y:S01]  /*40c0*/  ISETP.GT.AND P2, PT, R0, 0x8, P0 ;  /* 0x000000080000780c */ /* 0x000fe20000744270 */
[----:B------:R-:W-:Y:S01]  /*40d0*/  FMUL R31, R31, R56 ;  /* 0x000000381f1f7220 */ /* 0x000fe20000400000 */
[----:B------:R-:W-:Y:S01]  /*40e0*/  LEA R4, P5, R63, R2, 0x1 ;  /* 0x000000023f047211 */ /* 0x000fe200078a08ff */
[----:B------:R-:W-:Y:S01]  /*40f0*/  @P1 STG.E.U16 desc[UR56][R2.64+0x2], R25 ;  /* 0x0000021902001986 */ /* 0x000fe2000c101538 */
[----:B------:R-:W-:Y:S01]  /*4100*/  ISETP.GT.AND P1, PT, R70, 0x8, PT ;  /* 0x000000084600780c */ /* 0x000fe20003f24270 */
[-C--:B------:R-:W-:Y:S01]  /*4110*/  FMUL R32, R32, R56.reuse ;  /* 0x0000003820207220 */ /* 0x080fe20000400000 */
[----:B------:R-:W-:Y:S01]  /*4120*/  ISETP.GT.AND P3, PT, R0, 0x8, P3 ;  /* 0x000000080000780c */ /* 0x000fe20001f64270 */
[----:B------:R-:W-:Y:S01]  /*4130*/  IMAD.X R5, R5, 0x1, R3, P5 ;  /* 0x0000000105057824 */ /* 0x000fe200028e0603 */
[----:B------:R-:W-:Y:S01]  /*4140*/  ISETP.GT.AND P0, PT, R70, 0x9, PT ;  /* 0x000000094600780c */ /* 0x000fe20003f04270 */
[-C--:B------:R-:W-:Y:S01]  /*4150*/  FMUL R33, R33, R56.reuse ;  /* 0x0000003821217220 */ /* 0x080fe20000400000 */
[----:B------:R-:W-:Y:S01]  /*4160*/  ISETP.GT.AND P4, PT, R0, RZ, P1 ;  /* 0x000000ff0000720c */ /* 0x000fe20000f84270 */
[-C--:B------:R-:W-:Y:S01]  /*4170*/  FMUL R34, R34, R56.reuse ;  /* 0x0000003822227220 */ /* 0x080fe20000400000 */
[----:B------:R-:W-:Y:S01]  /*4180*/  ISETP.GT.AND P5, PT, R0, RZ, P0 ;  /* 0x000000ff0000720c */ /* 0x000fe200007a4270 */
[----:B------:R-:W-:Y:S01]  /*4190*/  FMUL R35, R35, R56 ;  /* 0x0000003823237220 */ /* 0x000fe20000400000 */
[----:B------:R-:W-:Y:S01]  /*41a0*/  F2FP.BF16.F32.PACK_AB R26, RZ, R26 ;  /* 0x0000001aff1a723e */ /* 0x000fe200000010ff */
[-C--:B------:R-:W-:Y:S01]  /*41b0*/  FMUL R36, R36, R56.reuse ;  /* 0x0000003824247220 */ /* 0x080fe20000400000 */
[----:B------:R-:W-:Y:S01]  /*41c0*/  F2FP.BF16.F32.PACK_AB R27, RZ, R27 ;  /* 0x0000001bff1b723e */ /* 0x000fe200000010ff */
[----:B------:R-:W-:Y:S01]  /*41d0*/  FMUL R37, R37, R56 ;  /* 0x0000003825257220 */ /* 0x000fe20000400000 */
[----:B------:R-:W-:Y:S01]  /*41e0*/  F2FP.BF16.F32.PACK_AB R28, RZ, R28 ;  /* 0x0000001cff1c723e */ /* 0x000fe200000010ff */
[----:B------:R-:W-:Y:S01]  /*41f0*/  @P2 STG.E.U16 desc[UR56][R4.64], R26 ;  /* 0x0000001a04002986 */ /* 0x000fe2000c101538 */
[----:B------:R-:W-:Y:S01]  /*4200*/  ISETP.GT.AND P1, PT, R0, 0x8, P1 ;  /* 0x000000080000780c */ /* 0x000fe20000f24270 */
[-C--:B------:R-:W-:Y:S01]  /*4210*/  FMUL R38, R38, R56.reuse ;  /* 0x0000003826267220 */ /* 0x080fe20000400000 */
[----:B------:R-:W-:Y:S01]  /*4220*/  F2FP.BF16.F32.PACK_AB R29, RZ, R29 ;  /* 0x0000001dff1d723e */ /* 0x000fe200000010ff */
[----:B------:R-:W-:Y:S01]  /*4230*/  @P3 STG.E.U16 desc[UR56][R4.64+0x2], R27 ;  /* 0x0000021b04003986 */ /* 0x000fe2000c101538 */
[----:B------:R-:W-:Y:S01]  /*4240*/  ISETP.GT.AND P3, PT, R70, 0x10, PT ;  /* 0x000000104600780c */ /* 0x000fe20003f64270 */
[-C--:B------:R-:W-:Y:S01]  /*4250*/  FMUL R39, R39, R56.reuse ;  /* 0x0000003827277220 */ /* 0x080fe20000400000 */
[----:B------:R-:W-:Y:S01]  /*4260*/  ISETP.GT.AND P2, PT, R0, 0x8, P0 ;  /* 0x000000080000780c */ /* 0x000fe20000744270 */
[----:B------:R-:W-:Y:S01]  /*4270*/  @P4 STG.E.U16 desc[UR56][R2.64+0x10], R28 ;  /* 0x0000101c02004986 */ /* 0x000fe2000c101538 */
[----:B------:R-:W-:Y:S01]  /*4280*/  ISETP.GT.AND P0, PT, R70, 0x11, PT ;  /* 0x000000114600780c */ /* 0x000fe20003f04270 */
[-C--:B------:R-:W-:Y:S01]  /*4290*/  FMUL R40, R40, R56.reuse ;  /* 0x0000003828287220 */ /* 0x080fe20000400000 */
[C---:B------:R-:W-:Y:S01]  /*42a0*/  ISETP.GT.AND P4, PT, R0.reuse, RZ, P3 ;  /* 0x000000ff0000720c */ /* 0x040fe20001f84270 */
[----:B------:R-:W-:Y:S01]  /*42b0*/  @P5 STG.E.U16 desc[UR56][R2.64+0x12], R29 ;  /* 0x0000121d02005986 */ /* 0x000fe2000c101538 */
        /* <DEDUP_REMOVED lines=32> */
[----:B------:R-:W-:Y:S01]  /*44c0*/  ISETP.GT.AND P2, PT, R0, 0x8, P3 ;  /* 0x000000080000780c */ /* 0x000fe20001f44270 */
[-C--:B------:R-:W-:Y:S01]  /*44d0*/  FMUL R51, R51, R56.reuse ;  /* 0x0000003833337220 */ /* 0x080fe20000400000 */
[C---:B------:R-:W-:Y:S01]  /*44e0*/  ISETP.GT.AND P3, PT, R70.reuse, 0x20, PT ;  /* 0x000000204600780c */ /* 0x040fe20003f64270 */
        /* <DEDUP_REMOVED lines=13> */
[----:B------:R-:W-:-:S02]  /*45c0*/  F2FP.BF16.F32.PACK_AB R41, RZ, R41 ;  /* 0x00000029ff29723e */ /* 0x000fc400000010ff */
[C---:B------:R-:W-:Y:S01]  /*45d0*/  ISETP.GT.AND P1, PT, R0.reuse, 0x8, P3 ;  /* 0x000000080000780c */ /* 0x040fe20001f24270 */
[----:B------:R-:W-:Y:S01]  /*45e0*/  @P2 STG.E.U16 desc[UR56][R4.64+0x32], R39 ;  /* 0x0000322704002986 */ /* 0x000fe2000c101538 */
[----:B------:R-:W-:Y:S02]  /*45f0*/  ISETP.GT.AND P0, PT, R0, 0x8, P0 ;  /* 0x000000080000780c */ /* 0x000fe40000704270 */
[----:B------:R-:W-:Y:S01]  /*4600*/  F2FP.BF16.F32.PACK_AB R42, RZ, R42 ;  /* 0x0000002aff2a723e */ /* 0x000fe200000010ff */
[----:B------:R-:W-:Y:S01]  /*4610*/  @P4 STG.E.U16 desc[UR56][R2.64+0x40], R40 ;  /* 0x0000402802004986 */ /* 0x000fe2000c101538 */
[C---:B------:R-:W-:Y:S02]  /*4620*/  ISETP.GT.AND P4, PT, R70.reuse, 0x28, PT ;  /* 0x000000284600780c */ /* 0x040fe40003f84270 */
[----:B------:R-:W-:Y:S01]  /*4630*/  F2FP.BF16.F32.PACK_AB R43, RZ, R43 ;  /* 0x0000002bff2b723e */ /* 0x000fe200000010ff */
[----:B------:R-:W-:Y:S01]  /*4640*/  @P5 STG.E.U16 desc[UR56][R2.64+0x42], R41 ;  /* 0x0000422902005986 */ /* 0x000fe2000c101538 */
[----:B------:R-:W-:-:S02]  /*4650*/  ISETP.GT.AND P5, PT, R70, 0x29, PT ;  /* 0x000000294600780c */ /* 0x000fc40003fa4270 */
[C---:B------:R-:W-:Y:S01]  /*4660*/  ISETP.GT.AND P2, PT, R0.reuse, RZ, P4 ;  /* 0x000000ff0000720c */ /* 0x040fe20002744270 */
[----:B------:R-:W-:Y:S01]  /*4670*/  @P1 STG.E.U16 desc[UR56][R4.64+0x40], R42 ;  /* 0x0000402a04001986 */ /* 0x000fe2000c101538 */
[----:B------:R-:W-:Y:S02]  /*4680*/  ISETP.GT.AND P6, PT, R0, RZ, P5 ;  /* 0x000000ff0000720c */ /* 0x000fe40002fc4270 */
[----:B------:R-:W-:Y:S01]  /*4690*/  F2FP.BF16.F32.PACK_AB R44, RZ, R44 ;  /* 0x0000002cff2c723e */ /* 0x000fe200000010ff */
[----:B------:R-:W-:Y:S01]  /*46a0*/  @P0 STG.E.U16 desc[UR56][R4.64+0x42], R43 ;  /* 0x0000422b04000986 */ /* 0x000fe2000c101538 */
[----:B------:R-:W-:Y:S02]  /*46b0*/  F2FP.BF16.F32.PACK_AB R45, RZ, R45 ;  /* 0x0000002dff2d723e */ /* 0x000fe400000010ff */
[----:B------:R-:W-:Y:S02]  /*46c0*/  ISETP.GT.AND P3, PT, R70, 0x30, PT ;  /* 0x000000304600780c */ /* 0x000fe40003f64270 */
[----:B------:R-:W-:-:S02]  /*46d0*/  ISETP.GT.AND P4, PT, R0, 0x8, P4 ;  /* 0x000000080000780c */ /* 0x000fc40002784270 */
[----:B------:R-:W-:Y:S01]  /*46e0*/  F2FP.BF16.F32.PACK_AB R46, RZ, R46 ;  /* 0x0000002eff2e723e */ /* 0x000fe200000010ff */
[----:B------:R-:W-:Y:S01]  /*46f0*/  @P2 STG.E.U16 desc[UR56][R2.64+0x50], R44 ;  /* 0x0000502c02002986 */ /* 0x000fe2000c101538 */
[----:B------:R-:W-:Y:S02]  /*4700*/  ISETP.GT.AND P2, PT, R70, 0x31, PT ;  /* 0x000000314600780c */ /* 0x000fe40003f44270 */
[----:B------:R-:W-:Y:S01]  /*4710*/  F2FP.BF16.F32.PACK_AB R47, RZ, R47 ;  /* 0x0000002fff2f723e */ /* 0x000fe200000010ff */
[----:B------:R-:W-:Y:S01]  /*4720*/  @P6 STG.E.U16 desc[UR56][R2.64+0x52], R45 ;  /* 0x0000522d02006986 */ /* 0x000fe2000c101538 */
[C---:B------:R-:W-:Y:S02]  /*4730*/  ISETP.GT.AND P6, PT, R0.reuse, 0x8, P5 ;  /* 0x000000080000780c */ /* 0x040fe40002fc4270 */
[----:B------:R-:W-:Y:S02]  /*4740*/  ISETP.GT.AND P5, PT, R0, RZ, P3 ;  /* 0x000000ff0000720c */ /* 0x000fe40001fa4270 */
[----:B------:R-:W-:Y:S01]  /*4750*/  F2FP.BF16.F32.PACK_AB R48, RZ, R48 ;  /* 0x00000030ff30723e */ /* 0x000fe200000010ff */
[----:B------:R-:W-:Y:S01]  /*4760*/  @P4 STG.E.U16 desc[UR56][R4.64+0x50], R46 ;  /* 0x0000502e04004986 */ /* 0x000fe2000c101538 */
[----:B------:R-:W-:-:S02]  /*4770*/  ISETP.GT.AND P1, PT, R70, 0x38, PT ;  /* 0x000000384600780c */ /* 0x000fc40003f24270 */
[----:B------:R-:W-:Y:S02]  /*4780*/  ISETP.GT.AND P0, PT, R70, 0x39, PT ;  /* 0x000000394600780c */ /* 0x000fe40003f04270 */
[C---:B------:R-:W-:Y:S02]  /*4790*/  ISETP.GT.AND P4, PT, R0.reuse, RZ, P2 ;  /* 0x000000ff0000720c */ /* 0x040fe40001784270 */
[C---:B------:R-:W-:Y:S01]  /*47a0*/  ISETP.GT.AND P3, PT, R0.reuse, 0x8, P3 ;  /* 0x000000080000780c */ /* 0x040fe20001f64270 */
[----:B------:R-:W-:Y:S01]  /*47b0*/  @P6 STG.E.U16 desc[UR56][R4.64+0x52], R47 ;  /* 0x0000522f04006986 */ /* 0x000fe2000c101538 */
[C---:B------:R-:W-:Y:S02]  /*47c0*/  ISETP.GT.AND P2, PT, R0.reuse, 0x8, P2 ;  /* 0x000000080000780c */ /* 0x040fe40001744270 */
[C---:B------:R-:W-:Y:S01]  /*47d0*/  ISETP.GT.AND P6, PT, R0.reuse, RZ, P0 ;  /* 0x000000ff0000720c */ /* 0x040fe200007c4270 */
[----:B------:R-:W-:Y:S01]  /*47e0*/  @P5 STG.E.U16 desc[UR56][R2.64+0x60], R48 ;  /* 0x0000603002005986 */ /* 0x000fe2000c101538 */
[----:B------:R-:W-:-:S02]  /*47f0*/  ISETP.GT.AND P5, PT, R0, RZ, P1 ;  /* 0x000000ff0000720c */ /* 0x000fc40000fa4270 */
[C---:B------:R-:W-:Y:S02]  /*4800*/  ISETP.GT.AND P1, PT, R0.reuse, 0x8, P1 ;  /* 0x000000080000780c */ /* 0x040fe40000f24270 */
[----:B------:R-:W-:Y:S02]  /*4810*/  F2FP.BF16.F32.PACK_AB R49, RZ, R49 ;  /* 0x00000031ff31723e */ /* 0x000fe400000010ff */
[----:B------:R-:W-:Y:S02]  /*4820*/  F2FP.BF16.F32.PACK_AB R50, RZ, R50 ;  /* 0x00000032ff32723e */ /* 0x000fe400000010ff */
[----:B------:R-:W-:Y:S01]  /*4830*/  F2FP.BF16.F32.PACK_AB R51, RZ, R51 ;  /* 0x00000033ff33723e */ /* 0x000fe200000010ff */
[----:B------:R-:W-:Y:S01]  /*4840*/  @P4 STG.E.U16 desc[UR56][R2.64+0x62], R49 ;  /* 0x0000623102004986 */ /* 0x000fe2000c101538 */
[----:B------:R-:W-:Y:S02]  /*4850*/  ISETP.GT.AND P0, PT, R0, 0x8, P0 ;  /* 0x000000080000780c */ /* 0x000fe40000704270 */
[----:B------:R-:W-:Y:S01]  /*4860*/  F2FP.BF16.F32.PACK_AB R52, RZ, R52 ;  /* 0x00000034ff34723e */ /* 0x000fe200000010ff */
[----:B------:R-:W-:Y:S01]  /*4870*/  @P3 STG.E.U16 desc[UR56][R4.64+0x60], R50 ;  /* 0x0000603204003986 */ /* 0x000fe2000c101538 */
[----:B------:R-:W-:-:S02]  /*4880*/  F2FP.BF16.F32.PACK_AB R53, RZ, R53 ;  /* 0x00000035ff35723e */ /* 0x000fc400000010ff */
[----:B------:R-:W-:Y:S01]  /*4890*/  F2FP.BF16.F32.PACK_AB R54, RZ, R54 ;  /* 0x00000036ff36723e */ /* 0x000fe200000010ff */
[----:B------:R-:W-:Y:S01]  /*48a0*/  @P2 STG.E.U16 desc[UR56][R4.64+0x62], R51 ;  /* 0x0000623304002986 */ /* 0x000fe2000c101538 */
[----:B------:R-:W-:-:S03]  /*48b0*/  F2FP.BF16.F32.PACK_AB R55, RZ, R55 ;  /* 0x00000037ff37723e */ /* 0x000fc600000010ff */
[----:B------:R-:W-:Y:S04]  /*48c0*/  @P5 STG.E.U16 desc[UR56][R2.64+0x70], R52 ;  /* 0x0000703402005986 */ /* 0x000fe8000c101538 */
[----:B------:R0:W-:Y:S02]  /*48d0*/  @P6 STG.E.U16 desc[UR56][R2.64+0x72], R53 ;  /* 0x0000723502006986 */ /* 0x0001e4000c101538 */
[----:B0-----:R-:W-:Y:S02]  /*48e0*/  @P1 IMAD.MOV.U32 R2, RZ, RZ, R4 ;  /* 0x000000ffff021224 */ /* 0x001fe400078e0004 */
[----:B------:R-:W-:-:S05]  /*48f0*/  @P1 IMAD.MOV.U32 R3, RZ, RZ, R5 ;  /* 0x000000ffff031224 */ /* 0x000fca00078e0005 */
[----:B------:R0:W-:Y:S04]  /*4900*/  @P1 STG.E.U16 desc[UR56][R2.64+0x70], R54 ;  /* 0x0000703602001986 */ /* 0x0001e8000c101538 */
[----:B------:R0:W-:Y:S02]  /*4910*/  @P0 STG.E.U16 desc[UR56][R4.64+0x72], R55 ;  /* 0x0000723704000986 */ /* 0x0001e4000c101538 */
.L_x_97:
[----:B------:R-:W-:Y:S05]  /*4920*/  BSYNC B0 ;  /* 0x0000000000007941 */ /* 0x000fea0003800000 */
.L_x_35:
[----:B0-----:R-:W-:Y:S01]  /*4930*/  IMAD.U32 R2, RZ, RZ, UR54 ;  /* 0x00000036ff027e24 */ /* 0x001fe2000f8e00ff */
[----:B------:R-:W-:Y:S01]  /*4940*/  ULDC.64 UR4, c[0x0][0x650] ;  /* 0x0001940000047ab9 */ /* 0x000fe20000000a00 */
[----:B------:R-:W-:Y:S01]  /*4950*/  IMAD.U32 R3, RZ, RZ, UR55 ;  /* 0x00000037ff037e24 */ /* 0x000fe2000f8e00ff */
[----:B------:R0:W-:Y:S01]  /*4960*/  SYNCS.ARRIVE.TRANS64.A1T0 RZ, [R66+UR52], RZ ;  /* 0x000000ff42ff79a7 */ /* 0x0001e20008100034 */
[----:B------:R-:W-:Y:S01]  /*4970*/  PRMT R0, RZ, 0x7610, R0 ;  /* 0x00007610ff007816 */ /* 0x000fe20000000000 */
[----:B-----5:R-:W-:Y:S01]  /*4980*/  IMAD.MOV.U32 R18, RZ, RZ, -0x1 ;  /* 0xffffffffff127424 */ /* 0x020fe200078e00ff */
[----:B------:R-:W-:Y:S01]  /*4990*/  LEA R16, P0, R2, R16, 0x1 ;  /* 0x0000001002107211 */ /* 0x000fe200078008ff */
[----:B------:R-:W-:Y:S02]  /*49a0*/  IMAD.MOV.U32 R2, RZ, RZ, -0x1 ;  /* 0xffffffffff027424 */ /* 0x000fe400078e00ff */
[----:B------:R-:W-:Y:S01]  /*49b0*/  IMAD.MOV.U32 R19, RZ, RZ, -0x1 ;  /* 0xffffffffff137424 */ /* 0x000fe200078e00ff */
[----:B------:R-:W-:-:S02]  /*49c0*/  IADD3.X R17, R17, UR36, RZ, P0, !PT ;  /* 0x0000002411117c10 */ /* 0x000fc400087fe4ff */
[----:B------:R-:W-:-:S04]  /*49d0*/  ISETP.GE.U32.AND P0, PT, R16, UR4, PT ;  /* 0x0000000410007c0c */ /* 0x000fc8000bf06070 */
[----:B------:R-:W-:-:S13]  /*49e0*/  ISETP.GE.U32.AND.EX P0, PT, R17, UR5, PT, P0 ;  /* 0x0000000511007c0c */ /* 0x000fda000bf06100 */
[----:B0-----:R-:W-:Y:S05]  /*49f0*/  @P0 BRA `(.L_x_98) ;  /* 0x0000000400700947 */ /* 0x001fea0003800000 */
[----:B------:R-:W0:Y:S01]  /*4a00*/  S2UR UR6, SR_CTAID.X ;  /* 0x00000000000679c3 */ /* 0x000e220000002500 */
[----:B------:R-:W-:Y:S01]  /*4a10*/  ULDC.64 UR4, c[0x0][0x628] ;  /* 0x00018a0000047ab9 */ /* 0x000fe20000000a00 */
[----:B------:R-:W-:Y:S01]  /*4a20*/  ULDC UR7, c[0x0][0x150] ;  /* 0x0000540000077ab9 */ /* 0x000fe20000000800 */
[----:B------:R-:W-:Y:S01]  /*4a30*/  ISETP.NE.U32.AND P0, PT, RZ, UR4, PT ;  /* 0x00000004ff007c0c */ /* 0x000fe2000bf05070 */
[----:B------:R-:W-:Y:S01]  /*4a40*/  ULDC UR15, c[0x0][0x630] ;  /* 0x00018c00000f7ab9 */ /* 0x000fe20000000800 */
[C---:B------:R-:W-:Y:S02]  /*4a50*/  R2UR UR16, R16.reuse ;  /* 0x00000000101072ca */ /* 0x040fe400000e0000 */
[----:B------:R-:W-:Y:S01]  /*4a60*/  ISETP.NE.AND.EX P0, PT, RZ, UR5, PT, P0 ;  /* 0x00000005ff007c0c */ /* 0x000fe2000bf05300 */
[----:B------:R-:W5:Y:S01]  /*4a70*/  S2UR UR17, SR_CTAID.Y ;  /* 0x00000000001179c3 */ /* 0x000f620000002600 */
[----:B------:R-:W-:Y:S02]  /*4a80*/  R2UR UR12, R16 ;  /* 0x00000000100c72ca */ /* 0x000fe400000e0000 */
[----:B------:R-:W-:-:S02]  /*4a90*/  R2UR UR13, R17 ;  /* 0x00000000110d72ca */ /* 0x000fc400000e0000 */
[----:B0-----:R-:W-:-:S05]  /*4aa0*/  I2FP.F32.U32 R0, UR6 ;  /* 0x0000000600007c45 */ /* 0x001fca0008201000 */
[----:B------:R-:W-:Y:S01]  /*4ab0*/  FMUL R0, R0, UR7 ;  /* 0x0000000700007c20 */ /* 0x000fe20008400000 */
[----:B------:R-:W-:Y:S01]  /*4ac0*/  ULDC UR7, c[0x0][0x154] ;  /* 0x0000550000077ab9 */ /* 0x000fe20000000800 */
[----:B-----5:R-:W-:-:S04]  /*4ad0*/  I2FP.F32.U32 R2, UR17 ;  /* 0x0000001100027c45 */ /* 0x020fc80008201000 */
[----:B------:R-:W0:Y:S01]  /*4ae0*/  F2I.U32.TRUNC.NTZ R0, R0 ;  /* 0x0000000000007305 */ /* 0x000e22000020f000 */
[----:B------:R-:W-:Y:S01]  /*4af0*/  FMUL R2, R2, UR7 ;  /* 0x0000000702027c20 */ /* 0x000fe20008400000 */
[----:B------:R-:W-:Y:S06]  /*4b00*/  @!P0 BRA `(.L_x_99) ;  /* 0x0000000000308947 */ /* 0x000fec0003800000 */
        /* <DEDUP_REMOVED lines=12> */
.L_x_99:
[----:B------:R-:W-:Y:S01]  /*4bd0*/  USHF.R.U64 UR8, UR12, UR15, UR13 ;  /* 0x0000000f0c087299 */ /* 0x000fe2000800120d */
[----:B------:R-:W-:Y:S01]  /*4be0*/  R2UR UR5, R17 ;  /* 0x00000000110572ca */ /* 0x000fe200000e0000 */
[----:B------:R-:W-:Y:S01]  /*4bf0*/  USHF.R.U32.HI UR4, URZ, UR15, UR13 ;  /* 0x0000000f3f047299 */ /* 0x000fe2000801160d */
[----:B------:R-:W5:Y:S01]  /*4c00*/  F2I.U32.TRUNC.NTZ R2, R2 ;  /* 0x0000000200027305 */ /* 0x000f62000020f000 */
[----:B------:R-:W-:Y:S01]  /*4c10*/  UIADD3 UR9, UP0, URZ, -UR8, URZ ;  /* 0x800000083f097290 */ /* 0x000fe2000ff1e03f */
[----:B------:R-:W-:Y:S01]  /*4c20*/  ULDC.64 UR10, c[0x0][0x620] ;  /* 0x00018800000a7ab9 */ /* 0x000fe20000000a00 */
[----:B------:R-:W-:Y:S02]  /*4c30*/  ULDC UR13, c[0x0][0x608] ;  /* 0x00018200000d7ab9 */ /* 0x000fe40000000800 */
[----:B------:R-:W-:Y:S01]  /*4c40*/  UIADD3.X UR4, URZ, ~UR4, URZ, UP0, !UPT ;  /* 0x800000043f047290 */ /* 0x000fe200087fe43f */
[----:B------:R-:W-:Y:S01]  /*4c50*/  ULDC UR22, c[0x0][0x148] ;  /* 0x0000520000167ab9 */ /* 0x000fe20000000800 */
[----:B------:R-:W-:-:S02]  /*4c60*/  ULDC UR20, c[0x0][0x648] ;  /* 0x0001920000147ab9 */ /* 0x000fc40000000800 */
[----:B------:R-:W-:Y:S01]  /*4c70*/  UIMAD UR7, UR4, UR10, URZ ;  /* 0x0000000a040772a4 */ /* 0x000fe2000f8e023f */
[----:B------:R-:W-:Y:S02]  /*4c80*/  ULDC UR21, c[0x0][0x638] ;  /* 0x00018e0000157ab9 */ /* 0x000fe40000000800 */
[----:B------:R-:W-:Y:S01]  /*4c90*/  UMOV UR4, UR16 ;  /* 0x0000001000047c82 */ /* 0x000fe20008000000 */
[----:B------:R-:W-:Y:S02]  /*4ca0*/  UIMAD UR7, UR9, UR11, UR7 ;  /* 0x0000000b090772a4 */ /* 0x000fe4000f8e0207 */
[----:B------:R-:W-:Y:S01]  /*4cb0*/  UIMAD.WIDE.U32 UR4, UR9, UR10, UR4 ;  /* 0x0000000a090472a5 */ /* 0x000fe2000f8e0004 */
[----:B0-----:R-:W-:Y:S01]  /*4cc0*/  R2UR UR10, R0 ;  /* 0x00000000000a72ca */ /* 0x001fe200000e0000 */
[----:B------:R-:W-:Y:S01]  /*4cd0*/  ULDC UR16, c[0x0][0x658] ;  /* 0x0001960000107ab9 */ /* 0x000fe20000000800 */
[----:B-----5:R-:W-:Y:S01]  /*4ce0*/  R2UR UR12, R2 ;  /* 0x00000000020c72ca */ /* 0x020fe200000e0000 */
[----:B------:R-:W-:Y:S01]  /*4cf0*/  UIADD3 UR7, UR5, UR7, URZ ;  /* 0x0000000705077290 */ /* 0x000fe2000fffe03f */
[----:B------:R-:W-:-:S02]  /*4d00*/  ULDC UR11, c[0x0][0x144] ;  /* 0x00005100000b7ab9 */ /* 0x000fc40000000800 */
[----:B------:R-:W-:Y:S02]  /*4d10*/  ULDC UR5, c[0x0][0x618] ;  /* 0x0001860000057ab9 */ /* 0x000fe40000000800 */
[----:B------:R-:W-:Y:S02]  /*4d20*/  USHF.R.U64 UR9, UR4, UR5, UR7 ;  /* 0x0000000504097299 */ /* 0x000fe40008001207 */
[----:B------:R-:W-:-:S03]  /*4d30*/  USHF.R.U32.HI UR7, URZ, UR5, UR7 ;  /* 0x000000053f077299 */ /* 0x000fc60008011607 */
[----:B------:R-:W-:Y:S01]  /*4d40*/  ULDC.64 UR4, c[0x0][0x640] ;  /* 0x0001900000047ab9 */ /* 0x000fe20000000a00 */
[----:B------:R-:W-:Y:S01]  /*4d50*/  USHF.R.U64 UR15, UR9, UR13, UR7 ;  /* 0x0000000d090f7299 */ /* 0x000fe20008001207 */
[----:B------:R-:W-:Y:S01]  /*4d60*/  ISETP.NE.U32.AND P0, PT, RZ, UR4, PT ;  /* 0x00000004ff007c0c */ /* 0x000fe2000bf05070 */
[----:B------:R-:W-:Y:S02]  /*4d70*/  USHF.R.U32.HI UR7, URZ, UR13, UR7 ;  /* 0x0000000d3f077299 */ /* 0x000fe40008011607 */
[----:B------:R-:W-:Y:S01]  /*4d80*/  UIADD3 UR10, -UR10, URZ, URZ ;  /* 0x0000003f0a0a7290 */ /* 0x000fe2000fffe13f */
[----:B------:R-:W-:Y:S01]  /*4d90*/  ISETP.NE.AND.EX P0, PT, RZ, UR5, PT, P0 ;  /* 0x00000005ff007c0c */ /* 0x000fe2000bf05300 */
[----:B------:R-:W-:Y:S02]  /*4da0*/  USHF.R.U64 UR14, UR15, UR16, UR7 ;  /* 0x000000100f0e7299 */ /* 0x000fe40008001207 */
[----:B------:R-:W-:Y:S02]  /*4db0*/  UIADD3 UR18, -UR12, URZ, URZ ;  /* 0x0000003f0c127290 */ /* 0x000fe4000fffe13f */
[----:B------:R-:W-:-:S02]  /*4dc0*/  USHF.R.U32.HI UR13, URZ, UR16, UR7 ;  /* 0x000000103f0d7299 */ /* 0x000fc40008011607 */
[----:B------:R-:W-:Y:S01]  /*4dd0*/  UIMAD UR19, UR11, UR10, UR6 ;  /* 0x0000000a0b1372a4 */ /* 0x000fe2000f8e0206 */
[----:B------:R-:W-:-:S05]  /*4de0*/  UMOV UR12, UR14 ;  /* 0x0000000e000c7c82 */ /* 0x000fca0008000000 */
[----:B------:R-:W-:Y:S06]  /*4df0*/  @!P0 BRA `(.L_x_100) ;  /* 0x0000000000288947 */ /* 0x000fec0003800000 */
        /* <DEDUP_REMOVED lines=10> */
.L_x_100:
[----:B------:R-:W-:Y:S01]  /*4ea0*/  UISETP.NE.AND UP0, UPT, UR38, URZ, UPT ;  /* 0x0000003f2600728c */ /* 0x000fe2000bf05270 */
[----:B------:R-:W-:Y:S01]  /*4eb0*/  IMAD.MOV.U32 R0, RZ, RZ, 0x1 ;  /* 0x00000001ff007424 */ /* 0x000fe200078e00ff */
[----:B------:R-:W-:Y:S01]  /*4ec0*/  USHF.R.U64 UR4, UR12, UR20, UR13 ;  /* 0x000000140c047299 */ /* 0x000fe2000800120d */
[----:B------:R-:W-:Y:S01]  /*4ed0*/  IMAD.U32 R19, RZ, RZ, UR8 ;  /* 0x00000008ff137e24 */ /* 0x000fe2000f8e00ff */
[----:B------:R-:W-:Y:S02]  /*4ee0*/  ULOP3.LUT UR15, UR15, UR45, URZ, 0xc0, !UPT ;  /* 0x0000002d0f0f7292 */ /* 0x000fe4000f8ec03f */
[----:B------:R-:W-:Y:S02]  /*4ef0*/  UIADD3 UR5, -UR4, URZ, URZ ;  /* 0x0000003f04057290 */ /* 0x000fe4000fffe13f */
[----:B------:R-:W-:Y:S02]  /*4f00*/  ULOP3.LUT UR9, UR9, UR42, URZ, 0xc0, !UPT ;  /* 0x0000002a09097292 */ /* 0x000fe4000f8ec03f */
[----:B------:R-:W-:-:S02]  /*4f10*/  UIMAD UR4, UR43, UR4, UR15 ;  /* 0x000000042b0472a4 */ /* 0x000fc4000f8e020f */
[----:B------:R-:W-:Y:S02]  /*4f20*/  @UP0 UIMAD UR19, UR22, UR18, UR17 ;  /* 0x00000012161302a4 */ /* 0x000fe4000f8e0211 */
[----:B------:R-:W-:Y:S01]  /*4f30*/  UIMAD UR14, UR5, UR21, UR14 ;  /* 0x00000015050e72a4 */ /* 0x000fe2000f8e020e */
[----:B------:R-:W-:Y:S02]  /*4f40*/  ULDC UR6, c[0x0][0x600] ;  /* 0x0001800000067ab9 */ /* 0x000fe40000000800 */
[----:B------:R-:W-:Y:S01]  /*4f50*/  ULDC UR5, c[0x0][0x610] ;  /* 0x0001840000057ab9 */ /* 0x000fe20000000800 */
[----:B------:R-:W-:Y:S02]  /*4f60*/  UIMAD UR14, UR14, UR6, UR9 ;  /* 0x000000060e0e72a4 */ /* 0x000fe4000f8e0209 */
[----:B------:R-:W-:-:S04]  /*4f70*/  UIMAD UR4, UR4, UR5, UR19 ;  /* 0x00000005040472a4 */ /* 0x000fc8000f8e0213 */
[----:B------:R-:W-:Y:S02]  /*4f80*/  USEL UR5, UR14, UR4, !UP0 ;  /* 0x000000040e057287 */ /* 0x000fe4000c000000 */
[----:B------:R-:W-:-:S04]  /*4f90*/  USEL UR4, UR4, UR14, !UP0 ;  /* 0x0000000e04047287 */ /* 0x000fc8000c000000 */
[----:B------:R-:W-:Y:S02]  /*4fa0*/  IMAD.U32 R2, RZ, RZ, UR5 ;  /* 0x00000005ff027e24 */ /* 0x000fe4000f8e00ff */
[----:B------:R-:W-:-:S07]  /*4fb0*/  IMAD.U32 R18, RZ, RZ, UR4 ;  /* 0x00000004ff127e24 */ /* 0x000fce000f8e00ff */
.L_x_98:
[----:B------:R-:W-:Y:S01]  /*4fc0*/  UIADD3 UR44, UR49, UR44, URZ ;  /* 0x0000002c312c7290 */ /* 0x000fe2000fffe03f */
[----:B------:R-:W-:Y:S02]  /*4fd0*/  LOP3.LUT P0, RZ, R0, 0xff, RZ, 0xc0, !PT ;  /* 0x000000ff00ff7812 */ /* 0x000fe4000780c0ff */
[----:B------:R-:W-:Y:S01]  /*4fe0*/  LOP3.LUT R68, R68, 0x1, RZ, 0x3c, !PT ;  /* 0x0000000144447812 */ /* 0x000fe200078e3cff */
[----:B------:R-:W-:Y:S02]  /*4ff0*/  USHF.R.U32.HI UR4, URZ, 0x2, UR44 ;  /* 0x000000023f047899 */ /* 0x000fe4000801162c */
[----:B------:R-:W-:Y:S02]  /*5000*/  UISETP.GT.U32.AND UP0, UPT, UR44, 0x3, UPT ;  /* 0x000000032c00788c */ /* 0x000fe4000bf04070 */
[----:B------:R-:W-:Y:S02]  /*5010*/  ULOP3.LUT UR4, UR4, 0x1, URZ, 0xc0, !UPT ;  /* 0x0000000104047892 */ /* 0x000fe4000f8ec03f */
[----:B------:R-:W-:-:S02]  /*5020*/  UISETP.LT.U32.AND UP0, UPT, UR49, 0x4, UP0 ;  /* 0x000000043100788c */ /* 0x000fc40008701070 */
[----:B------:R-:W-:Y:S02]  /*5030*/  UISETP.NE.U32.AND UP1, UPT, UR4, 0x1, UPT ;  /* 0x000000010400788c */ /* 0x000fe4000bf25070 */
[----:B------:R-:W-:Y:S02]  /*5040*/  USEL UR5, URZ, 0x1, !UP0 ;  /* 0x000000013f057887 */ /* 0x000fe4000c000000 */
[----:B------:R-:W-:Y:S02]  /*5050*/  UISETP.GT.U32.AND UP1, UPT, UR49, 0x3, !UP1 ;  /* 0x000000033100788c */ /* 0x000fe4000cf24070 */
[----:B------:R-:W-:Y:S02]  /*5060*/  ULOP3.LUT UR44, UR44, 0x3, URZ, 0xc0, !UPT ;  /* 0x000000032c2c7892 */ /* 0x000fe4000f8ec03f */
[----:B------:R-:W-:-:S04]  /*5070*/  USEL UR4, URZ, 0x1, !UP1 ;  /* 0x000000013f047887 */ /* 0x000fc8000c800000 */
[----:B------:R-:W-:Y:S01]  /*5080*/  ULOP3.LUT UR46, UR4, UR46, UR5, 0x96, !UPT ;  /* 0x0000002e042e7292 */ /* 0x000fe2000f8e9605 */
[----:B------:R-:W-:Y:S11]  /*5090*/  @P0 BRA `(.L_x_101) ;  /* 0xffffffc800100947 */ /* 0x000ff6000383ffff */
[----:B------:R-:W-:Y:S05]  /*50a0*/  EXIT ;  /* 0x000000000000794d */ /* 0x000fea0003800000 */
.L_x_16:
[----:B------:R-:W-:-:S08]  /*50b0*/  ISETP.NE.AND P0, PT, RZ, UR6, PT ;  /* 0x00000006ff007c0c */ /* 0x000fd0000bf05270 */
[----:B------:R-:W0:-:S00]  /*50c0*/  USETMAXREG.DEALLOC.CTAPOOL 0x28 ;  /* 0x00000028000079c8 */ /* 0x000e0000080e0500 */
[----:B------:R-:W-:Y:S05]  /*50d0*/  @P0 EXIT ;  /* 0x000000000000094d */ /* 0x000fea0003800000 */
[----:B0-----:R-:W-:Y:S01]  /*50e0*/  LOP3.LUT P0, RZ, R4, 0xff, RZ, 0xc0, !PT ;  /* 0x000000ff04ff7812 */ /* 0x001fe2000780c0ff */
[----:B------:R-:W-:Y:S02]  /*50f0*/  IMAD.MOV.U32 R9, RZ, RZ, 0x1 ;  /* 0x00000001ff097424 */ /* 0x000fe400078e00ff */
[----:B------:R-:W-:-:S10]  /*5100*/  IMAD.MOV.U32 R8, RZ, RZ, RZ ;  /* 0x000000ffff087224 */ /* 0x000fd400078e00ff */
[----:B------:R-:W-:Y:S05]  /*5110*/  @!P0 BRA `(.L_x_102) ;  /* 0x0000000c009c8947 */ /* 0x000fea0003800000 */
[----:B------:R-:W0:Y:S01]  /*5120*/  S2UR UR5, SR_CgaCtaId ;  /* 0x00000000000579c3 */ /* 0x000e220000008800 */
[----:B------:R-:W-:Y:S01]  /*5130*/  UMOV UR7, 0x1 ;  /* 0x0000000100077882 */ /* 0x000fe20000000000 */
[----:B------:R-:W-:Y:S01]  /*5140*/  LOP3.LUT P0, RZ, R0, 0x1f, RZ, 0xc0, !PT ;  /* 0x0000001f00ff7812 */ /* 0x000fe2000780c0ff */
[----:B------:R-:W-:Y:S01]  /*5150*/  ULDC UR14, c[0x0][0x658] ;  /* 0x00019600000e7ab9 */ /* 0x000fe20000000800 */
[----:B------:R-:W-:Y:S01]  /*5160*/  UMOV UR6, 0xffffffff ;  /* 0xffffffff00067882 */ /* 0x000fe20000000000 */
[----:B------:R-:W-:Y:S01]  /*5170*/  BSSY B0, `(.L_x_102) ;  /* 0x00000e1000007945 */ /* 0x000fe20003800000 */
[----:B------:R-:W-:Y:S01]  /*5180*/  USHF.L.U32 UR6, UR6, UR14, URZ ;  /* 0x0000000e06067299 */ /* 0x000fe2000800063f */
[C---:B------:R-:W-:Y:S01]  /*5190*/  ISETP.NE.AND P3, PT, R3.reuse, RZ, PT ;  /* 0x000000ff0300720c */ /* 0x040fe20003f65270 */
[----:B------:R-:W-:Y:S01]  /*51a0*/  IMAD.MOV.U32 R0, RZ, RZ, 0x1 ;  /* 0x00000001ff007424 */ /* 0x000fe200078e00ff */
[----:B------:R-:W-:Y:S01]  /*51b0*/  ISETP.NE.OR P0, PT, R3, RZ, !P0 ;  /* 0x000000ff0300720c */ /* 0x000fe20004705670 */
[----:B------:R-:W-:Y:S01]  /*51c0*/  IMAD.MOV.U32 R9, RZ, RZ, 0x1 ;  /* 0x00000001ff097424 */ /* 0x000fe200078e00ff */
[----:B------:R-:W-:Y:S01]  /*51d0*/  ULDC UR13, c[0x0][0x600] ;  /* 0x00018000000d7ab9 */ /* 0x000fe20000000800 */
[----:B------:R-:W-:Y:S01]  /*51e0*/  IMAD.MOV.U32 R8, RZ, RZ, RZ ;  /* 0x000000ffff087224 */ /* 0x000fe200078e00ff */
[----:B------:R-:W-:Y:S01]  /*51f0*/  UMOV UR23, 0x5 ;  /* 0x0000000500177882 */ /* 0x000fe20000000000 */
[----:B------:R-:W-:-:S02]  /*5200*/  UIADD3 UR41, UR37, 0x1, URZ ;  /* 0x0000000125297890 */ /* 0x000fc4000fffe03f */
[----:B------:R-:W-:Y:S02]  /*5210*/  ULOP3.LUT UR44, UR40, 0x2, URZ, 0xfc, !UPT ;  /* 0x00000002282c7892 */ /* 0x000fe4000f8efc3f */
[----:B------:R-:W-:Y:S02]  /*5220*/  UIADD3 UR13, UR13, -0x1, URZ ;  /* 0xffffffff0d0d7890 */ /* 0x000fe4000fffe03f */
[----:B------:R-:W-:Y:S02]  /*5230*/  USHF.L.U32 UR14, UR7, UR14, URZ ;  /* 0x0000000e070e7299 */ /* 0x000fe4000800063f */
[----:B------:R-:W-:Y:S02]  /*5240*/  ULOP3.LUT UR15, URZ, UR6, URZ, 0x33, !UPT ;  /* 0x000000063f0f7292 */ /* 0x000fe4000f8e333f */
[----:B0-----:R-:W-:Y:S02]  /*5250*/  ULOP3.LUT UR4, UR5, 0x1, URZ, 0xc0, !UPT ;  /* 0x0000000105047892 */ /* 0x001fe4000f8ec03f */
[----:B------:R-:W-:-:S02]  /*5260*/  USHF.R.U32.HI UR45, URZ, 0x1, UR5 ;  /* 0x000000013f2d7899 */ /* 0x000fc40008011605 */
[----:B------:R-:W-:Y:S02]  /*5270*/  USHF.L.U32 UR21, UR5, 0x5, URZ ;  /* 0x0000000505157899 */ /* 0x000fe4000800063f */
[----:B------:R-:W-:Y:S02]  /*5280*/  USHF.L.U32 UR46, UR5, 0xb, URZ ;  /* 0x0000000b052e7899 */ /* 0x000fe4000800063f */
[----:B------:R-:W-:Y:S02]  /*5290*/  ULOP3.LUT UR5, UR5, 0xfffffffe, URZ, 0xc0, !UPT ;  /* 0xfffffffe05057892 */ /* 0x000fe4000f8ec03f */
[----:B------:R-:W-:Y:S02]  /*52a0*/  UISETP.GT.U32.AND UP0, UPT, UR4, 0xffff, UPT ;  /* 0x0000ffff0400788c */ /* 0x000fe4000bf04070 */
[----:B------:R-:W-:Y:S02]  /*52b0*/  USHF.L.U32 UR22, UR7, UR5, URZ ;  /* 0x0000000507167299 */ /* 0x000fe4000800063f */
[----:B------:R-:W-:-:S02]  /*52c0*/  ULOP3.LUT UR5, UR5, 0x1, URZ, 0xfc, !UPT ;  /* 0x0000000105057892 */ /* 0x000fc4000f8efc3f */
[----:B------:R-:W-:Y:S02]  /*52d0*/  USEL UR4, UR4, 0xffff, !UP0 ;  /* 0x0000ffff04047887 */ /* 0x000fe4000c000000 */
[----:B------:R-:W-:Y:S02]  /*52e0*/  USHF.L.U32 UR5, UR7, UR5, URZ ;  /* 0x0000000507057299 */ /* 0x000fe4000800063f */
[----:B------:R-:W-:Y:S02]  /*52f0*/  ULOP3.LUT UR4, UR4, 0xffff, URZ, 0xc0, !UPT ;  /* 0x0000ffff04047892 */ /* 0x000fe4000f8ec03f */
[----:B------:R-:W-:Y:S02]  /*5300*/  ULOP3.LUT UR21, UR21, 0x20, URZ, 0xc0, !UPT ;  /* 0x0000002015157892 */ /* 0x000fe4000f8ec03f */
[----:B------:R-:W-:Y:S02]  /*5310*/  ULOP3.LUT UR22, UR22, UR5, URZ, 0xfc, !UPT ;  /* 0x0000000516167292 */ /* 0x000fe4000f8efc3f */
[----:B------:R-:W-:Y:S01]  /*5320*/  USHF.L.U32 UR23, UR23, UR4, URZ ;  /* 0x0000000417177299 */ /* 0x000fe2000800063f */
[----:B------:R-:W-:-:S11]  /*5330*/  ULDC.64 UR30, c[0x0][0x198] ;  /* 0x00006600001e7ab9 */ /* 0x000fd60000000a00 */
.L_x_114:
[----:B------:R-:W-:-:S03]  /*5340*/  UMOV UR4, 0xffffffff ;  /* 0xffffffff00047882 */ /* 0x000fc60000000000 */
[----:B-1----:R-:W-:Y:S05]  /*5350*/  BRA.DIV UR4, `(.L_x_103) ;  /* 0x0000001204247947 */ /* 0x002fea000b800000 */
[----:B------:R-:W-:-:S13]  /*5360*/  ELECT P6, URZ, PT ;  /* 0x00000000003f782f */ /* 0x000fda00038c0000 */
.L_x_127:
[----:B------:R-:W0:Y:S01]  /*5370*/  LDC R3, c[0x0][0x28c] ;  /* 0x0000a300ff037b82 */ /* 0x000e220000000800 */
[----:B------:R-:W-:Y:S01]  /*5380*/  BSSY B1, `(.L_x_104) ;  /* 0x000004a000017945 */ /* 0x000fe20003800000 */
[----:B0-----:R-:W-:-:S13]  /*5390*/  ISETP.LT.OR P6, PT, R3, 0x1, !P6 ;  /* 0x000000010300780c */ /* 0x001fda00077c1670 */
[----:B------:R-:W-:Y:S05]  /*53a0*/  @P6 BRA `(.L_x_105) ;  /* 0x00000004001c6947 */ /* 0x000fea0003800000 */
[----:B------:R-:W-:Y:S01]  /*53b0*/  LEA R18, R18, UR45, 0x1 ;  /* 0x0000002d12127c11 */ /* 0x000fe2000f8e08ff */
[----:B------:R-:W-:Y:S01]  /*53c0*/  IMAD.MOV.U32 R11, RZ, RZ, RZ ;  /* 0x000000ffff0b7224 */ /* 0x000fe200078e00ff */
[----:B------:R-:W-:Y:S01]  /*53d0*/  LEA R6, R2, UR21, 0x6 ;  /* 0x0000001502067c11 */ /* 0x000fe2000f8e30ff */
[----:B------:R-:W-:Y:S02]  /*53e0*/  IMAD.U32 R12, RZ, RZ, UR41 ;  /* 0x00000029ff0c7e24 */ /* 0x000fe4000f8e00ff */
[----:B------:R-:W-:Y:S02]  /*53f0*/  IMAD.MOV.U32 R2, RZ, RZ, R9 ;  /* 0x000000ffff027224 */ /* 0x000fe400078e0009 */
[----:B------:R-:W-:Y:S02]  /*5400*/  IMAD.MOV.U32 R3, RZ, RZ, R8 ;  /* 0x000000ffff037224 */ /* 0x000fe400078e0008 */
[----:B------:R-:W-:-:S07]  /*5410*/  IMAD.SHL.U32 R18, R18, 0x20, RZ ;  /* 0x0000002012127824 */ /* 0x000fce00078e00ff */
.L_x_109:
[----:B------:R-:W0:Y:S01]  /*5420*/  S2R R5, SR_CgaCtaId ;  /* 0x0000000000057919 */ /* 0x000e220000008800 */
[----:B-1----:R-:W-:-:S04]  /*5430*/  MOV R4, 0x400 ;  /* 0x0000040000047802 */ /* 0x002fc80000000f00 */
[----:B0-----:R-:W-:Y:S02]  /*5440*/  LEA R10, R5, R4, 0x18 ;  /* 0x00000004050a7211 */ /* 0x001fe400078ec0ff */
[----:B------:R-:W-:Y:S01]  /*5450*/  SHF.L.U32 R4, R2, 0x1f, RZ ;  /* 0x0000001f02047819 */ /* 0x000fe200000006ff */
[----:B------:R-:W0:Y:S02]  /*5460*/  @!P3 LDC R5, c[0x0][0x500] ;  /* 0x00014000ff05bb82 */ /* 0x000e240000000800 */
[----:B------:R-:W-:-:S04]  /*5470*/  IMAD R7, R3, 0x8, R10 ;  /* 0x0000000803077824 */ /* 0x000fc800078e020a */
[----:B------:R-:W1:Y:S02]  /*5480*/  SYNCS.PHASECHK.TRANS64.TRYWAIT P1, [R7+URZ+0x20], R4 ;  /* 0x00002004070075a7 */ /* 0x000e64000802017f */
[----:B-1----:R-:W-:Y:S05]  /*5490*/  @!P1 BRA `(.L_x_106) ;  /* 0x0000000c00f49947 */ /* 0x002fea0003800000 */
.L_x_128:
[----:B------:R-:W-:Y:S01]  /*54a0*/  UPRMT UR4, UR44, 0x9910, URZ ;  /* 0x000099102c047896 */ /* 0x000fe2000800003f */
[----:B0-----:R0:W-:Y:S03]  /*54b0*/  @!P3 SYNCS.ARRIVE.TRANS64 RZ, [R7+URZ], R5 ;  /* 0x0000000507ffb9a7 */ /* 0x0011e6000800003f */
[----:B------:R-:W-:-:S06]  /*54c0*/  UISETP.NE.AND UP0, UPT, UR4, 0x2, UPT ;  /* 0x000000020400788c */ /* 0x000fcc000bf05270 */
[----:B------:R-:W-:-:S13]  /*54d0*/  PLOP3.LUT P1, PT, PT, PT, UP0, 0x80, 0x0 ;  /* 0x000000000000781c */ /* 0x000fda0003f2f008 */
[----:B0-----:R-:W-:Y:S05]  /*54e0*/  @P1 BRA `(.L_x_107) ;  /* 0x0000000000041947 */ /* 0x001fea0003800000 */
[----:B------:R-:W-:Y:S01]  /*54f0*/  BPT.TRAP 0x1 ;  /* 0x000000040000795c */ /* 0x000fe20000300000 */
.L_x_107:
[----:B------:R-:W-:Y:S05]  /*5500*/  @P0 BRA `(.L_x_108) ;  /* 0x0000000000040947 */ /* 0x000fea0003800000 */
[----:B------:R-:W-:Y:S01]  /*5510*/  BPT.TRAP 0x1 ;  /* 0x000000040000795c */ /* 0x000fe20000300000 */
.L_x_108:
[----:B------:R-:W-:Y:S01]  /*5520*/  R2UR UR8, R3 ;  /* 0x00000000030872ca */ /* 0x000fe200000e0000 */
[----:B------:R-:W-:Y:S01]  /*5530*/  VIADD R12, R12, 0xffffffff ;  /* 0xffffffff0c0c7836 */ /* 0x000fe20000000000 */
[----:B------:R-:W-:Y:S01]  /*5540*/  R2UR UR10, R10 ;  /* 0x000000000a0a72ca */ /* 0x000fe200000e0000 */
[----:B------:R-:W-:Y:S01]  /*5550*/  UIADD3 UR4, UP0, UR30, 0xf0, URZ ;  /* 0x000000f01e047890 */ /* 0x000fe2000ff1e03f */
[----:B------:R-:W-:Y:S01]  /*5560*/  R2UR UR34, R11 ;  /* 0x000000000b2272ca */ /* 0x000fe200000e0000 */
[----:B------:R-:W-:Y:S01]  /*5570*/  UIADD3 UR42, UP1, UR30, 0x1f0, URZ ;  /* 0x000001f01e2a7890 */ /* 0x000fe2000ff3e03f */
[----:B------:R-:W-:Y:S01]  /*5580*/  R2UR UR33, R7 ;  /* 0x00000000072172ca */ /* 0x000fe200000e0000 */
[----:B------:R-:W-:Y:S01]  /*5590*/  UIADD3.X UR5, URZ, UR31, URZ, UP0, !UPT ;  /* 0x0000001f3f057290 */ /* 0x000fe200087fe43f */
[----:B------:R-:W-:Y:S01]  /*55a0*/  R2UR UR35, R18 ;  /* 0x00000000122372ca */ /* 0x000fe200000e0000 */
[----:B------:R-:W-:Y:S01]  /*55b0*/  UPRMT UR29, URZ, 0x5410, UR23 ;  /* 0x000054103f1d7896 */ /* 0x000fe20008000017 */
[----:B------:R-:W-:Y:S01]  /*55c0*/  R2UR UR36, R19 ;  /* 0x00000000132472ca */ /* 0x000fe200000e0000 */
[----:B------:R-:W-:Y:S01]  /*55d0*/  UIADD3.X UR43, URZ, UR31, URZ, UP1, !UPT ;  /* 0x0000001f3f2b7290 */ /* 0x000fe20008ffe43f */
[----:B------:R-:W-:Y:S01]  /*55e0*/  R2UR UR19, R6 ;  /* 0x00000000061372ca */ /* 0x000fe200000e0000 */
[----:B------:R-:W-:Y:S01]  /*55f0*/  USHF.L.U32 UR8, UR8, 0xd, URZ ;  /* 0x0000000d08087899 */ /* 0x000fe2000800063f */
[----:B------:R-:W-:Y:S01]  /*5600*/  ISETP.GT.AND P2, PT, R12, 0x1, PT ;  /* 0x000000010c00780c */ /* 0x000fe20003f44270 */
[----:B------:R-:W-:Y:S01]  /*5610*/  UPRMT UR47, URZ, 0x5410, UR22 ;  /* 0x000054103f2f7896 */ /* 0x000fe20008000016 */
[----:B------:R-:W-:Y:S01]  /*5620*/  VIADD R3, R3, 0x1 ;  /* 0x0000000103037836 */ /* 0x000fe20000000000 */
[----:B------:R-:W-:Y:S01]  /*5630*/  ULEA UR9, UR45, UR8, 0xb ;  /* 0x000000082d097291 */ /* 0x000fe2000f8e583f */
[----:B------:R-:W-:Y:S01]  /*5640*/  VIADD R11, R11, 0x80 ;  /* 0x000000800b0b7836 */ /* 0x000fe20000000000 */
[----:B------:R-:W-:-:S02]  /*5650*/  ULOP3.LUT UR8, UR8, 0x800, UR46, 0xf8, !UPT ;  /* 0x0000080008087892 */ /* 0x000fc4000f8ef82e */
[----:B------:R-:W-:Y:S01]  /*5660*/  ULEA UR24, UR9, UR10, 0x1 ;  /* 0x0000000a09187291 */ /* 0x000fe2000f8e083f */
[C---:B------:R-:W-:Y:S01]  /*5670*/  ISETP.NE.AND P1, PT, R3.reuse, 0x4, PT ;  /* 0x000000040300780c */ /* 0x040fe20003f25270 */
[----:B------:R-:W-:Y:S02]  /*5680*/  ULEA UR8, UR8, UR10, 0x1 ;  /* 0x0000000a08087291 */ /* 0x000fe4000f8e083f */
[----:B------:R-:W-:Y:S01]  /*5690*/  UIADD3 UR32, UR24, 0x180, URZ ;  /* 0x0000018018207890 */ /* 0x000fe2000fffe03f */
[----:B------:R-:W-:Y:S01]  /*56a0*/  SEL R5, RZ, 0x1, P1 ;  /* 0x00000001ff057807 */ /* 0x000fe20000800000 */
[----:B------:R-:W-:Y:S01]  /*56b0*/  UIADD3 UR26, UR34, 0x40, URZ ;  /* 0x00000040221a7890 */ /* 0x000fe2000fffe03f */
[----:B------:R-:W-:Y:S01]  /*56c0*/  SEL R3, R3, RZ, P1 ;  /* 0x000000ff03037207 */ /* 0x000fe20000800000 */
[----:B------:R-:W-:Y:S01]  /*56d0*/  UIADD3 UR24, UR24, 0x2180, URZ ;  /* 0x0000218018187890 */ /* 0x000fe2000fffe03f */
[----:B------:R-:W-:Y:S01]  /*56e0*/  LOP3.LUT R2, R2, R5, RZ, 0x3c, !PT ;  /* 0x0000000502027212 */ /* 0x000fe200078e3cff */
[----:B------:R-:W-:-:S02]  /*56f0*/  UIADD3 UR16, UR8, 0x10180, URZ ;  /* 0x0001018008107890 */ /* 0x000fc4000fffe03f */
[----:B------:R-:W-:Y:S01]  /*5700*/  UIADD3 UR8, UR8, 0x12180, URZ ;  /* 0x0001218008087890 */ /* 0x000fe2000fffe03f */
[----:B------:R-:W-:Y:S01]  /*5710*/  UMOV UR6, 0x0 ;  /* 0x0000000000067882 */ /* 0x000fe20000000000 */
[----:B------:R-:W-:Y:S01]  /*5720*/  UMOV UR7, 0x10000000 ;  /* 0x1000000000077882 */ /* 0x000fe20000000000 */
[----:B------:R-:W-:Y:S01]  /*5730*/  UMOV UR25, UR33 ;  /* 0x0000002100197c82 */ /* 0x000fe20008000000 */
[----:B------:R-:W-:Y:S01]  /*5740*/  UMOV UR27, UR35 ;  /* 0x00000023001b7c82 */ /* 0x000fe20008000000 */
[----:B------:R-:W-:Y:S01]  /*5750*/  UMOV UR28, UR36 ;  /* 0x00000024001c7c82 */ /* 0x000fe20008000000 */
[----:B------:R-:W-:Y:S01]  /*5760*/  UMOV UR17, UR33 ;  /* 0x0000002100117c82 */ /* 0x000fe20008000000 */
[----:B------:R-:W-:Y:S01]  /*5770*/  UMOV UR18, UR34 ;  /* 0x0000002200127c82 */ /* 0x000fe20008000000 */
[----:B------:R-:W-:Y:S01]  /*5780*/  UMOV UR20, UR36 ;  /* 0x0000002400147c82 */ /* 0x000fe20008000000 */
[----:B------:R0:W-:Y:S01]  /*5790*/  UTMALDG.3D.MULTICAST [UR32], [UR4], UR29, desc[UR6] ;  /* 0x00000620040073b4 */ /* 0x0001e2000801181d */
[----:B------:R-:W-:Y:S01]  /*57a0*/  UMOV UR9, UR33 ;  /* 0x0000002100097c82 */ /* 0x000fe20008000000 */
[----:B------:R-:W-:Y:S01]  /*57b0*/  UMOV UR11, UR19 ;  /* 0x00000013000b7c82 */ /* 0x000fe20008000000 */
[----:B------:R-:W-:Y:S01]  /*57c0*/  UMOV UR12, UR36 ;  /* 0x00000024000c7c82 */ /* 0x000fe20008000000 */
[----:B------:R-:W-:Y:S01]  /*57d0*/  UMOV UR10, UR26 ;  /* 0x0000001a000a7c82 */ /* 0x000fe20008000000 */
[----:B------:R0:W-:Y:S01]  /*57e0*/  UTMALDG.3D.MULTICAST [UR24], [UR4], UR29, desc[UR6] ;  /* 0x00000618040073b4 */ /* 0x0001e2000801181d */
[----:B------:R0:W-:Y:S01]  /*57f0*/  UTMALDG.3D.MULTICAST [UR16], [UR42], UR47, desc[UR6] ;  /* 0x000006102a0073b4 */ /* 0x0001e2000801182f */
[----:B------:R0:W-:Y:S02]  /*5800*/  UTMALDG.3D.MULTICAST [UR8], [UR42], UR47, desc[UR6] ;  /* 0x000006082a0073b4 */ /* 0x0001e4000801182f */
[----:B0-----:R-:W-:Y:S05]  /*5810*/  @P2 BRA `(.L_x_109) ;  /* 0xfffffffc00002947 */ /* 0x001fea000383ffff */
.L_x_105:
[----:B------:R-:W-:Y:S05]  /*5820*/  BSYNC B1 ;  /* 0x0000000000017941 */ /* 0x000fea0003800000 */
.L_x_104:
[----:B------:R-:W-:Y:S01]  /*5830*/  LOP3.LUT P4, RZ, R0, 0xff, RZ, 0xc0, !PT ;  /* 0x000000ff00ff7812 */ /* 0x000fe2000788c0ff */
[----:B------:R-:W-:Y:S01]  /*5840*/  VIADD R8, R8, UR37 ;  /* 0x0000002508087c36 */ /* 0x000fe20008000000 */
[----:B------:R-:W-:Y:S01]  /*5850*/  ULDC.64 UR4, c[0x0][0x650] ;  /* 0x0001940000047ab9 */ /* 0x000fe20000000a00 */
[----:B------:R-:W-:Y:S01]  /*5860*/  BSSY B1, `(.L_x_110) ;  /* 0x000006f000017945 */ /* 0x000fe20003800000 */
[----:B------:R-:W-:Y:S02]  /*5870*/  IMAD.MOV.U32 R18, RZ, RZ, -0x1 ;  /* 0xffffffffff127424 */ /* 0x000fe400078e00ff */
[----:B------:R-:W-:Y:S01]  /*5880*/  SHF.R.U32.HI R0, RZ, 0x2, R8 ;  /* 0x00000002ff007819 */ /* 0x000fe20000011608 */
[----:B------:R-:W-:Y:S01]  /*5890*/  IMAD.MOV.U32 R19, RZ, RZ, -0x1 ;  /* 0xffffffffff137424 */ /* 0x000fe200078e00ff */
[----:B------:R-:W-:Y:S02]  /*58a0*/  ISETP.GT.U32.AND P1, PT, R8, 0x3, PT ;  /* 0x000000030800780c */ /* 0x000fe40003f24070 */
[----:B------:R-:W-:-:S02]  /*58b0*/  LOP3.LUT R0, R0, 0x1, RZ, 0xc0, !PT ;  /* 0x0000000100007812 */ /* 0x000fc400078ec0ff */
[----:B------:R-:W-:Y:S01]  /*58c0*/  LOP3.LUT R8, R8, 0x3, RZ, 0xc0, !PT ;  /* 0x0000000308087812 */ /* 0x000fe200078ec0ff */
[----:B------:R-:W0:Y:S01]  /*58d0*/  @P4 S2R R3, SR_CgaCtaId ;  /* 0x0000000000034919 */ /* 0x000e220000008800 */
[----:B------:R-:W-:Y:S02]  /*58e0*/  @P4 MOV R2, 0x400 ;  /* 0x0000040000024802 */ /* 0x000fe40000000f00 */
[----:B------:R-:W-:Y:S02]  /*58f0*/  ISETP.NE.U32.AND P2, PT, R0, 0x1, PT ;  /* 0x000000010000780c */ /* 0x000fe40003f45070 */
[----:B0-----:R-:W-:Y:S01]  /*5900*/  @P4 LEA R2, R3, R2, 0x18 ;  /* 0x0000000203024211 */ /* 0x001fe200078ec0ff */
[----:B------:R-:W-:-:S03]  /*5910*/  IMAD.U32 R3, RZ, RZ, UR37 ;  /* 0x00000025ff037e24 */ /* 0x000fc6000f8e00ff */
[----:B------:R0:W-:Y:S01]  /*5920*/  @P4 SYNCS.ARRIVE.TRANS64.A1T0 RZ, [R2+URZ+0x78], RZ ;  /* 0x000078ff02ff49a7 */ /* 0x0001e2000810003f */
[----:B------:R-:W-:Y:S02]  /*5930*/  IADD3 R16, P4, R16, UR54, RZ ;  /* 0x0000003610107c10 */ /* 0x000fe4000ff9e0ff */
[----:B------:R-:W-:Y:S02]  /*5940*/  ISETP.LT.U32.AND P1, PT, R3, 0x4, P1 ;  /* 0x000000040300780c */ /* 0x000fe40000f21070 */
[----:B------:R-:W-:Y:S02]  /*5950*/  IADD3.X R17, R17, UR39, RZ, P4, !PT ;  /* 0x0000002711117c10 */ /* 0x000fe4000a7fe4ff */
[----:B------:R-:W-:Y:S02]  /*5960*/  ISETP.GE.U32.AND P4, PT, R16, UR4, PT ;  /* 0x0000000410007c0c */ /* 0x000fe4000bf86070 */
[----:B------:R-:W-:Y:S02]  /*5970*/  SEL R0, RZ, 0x1, !P1 ;  /* 0x00000001ff007807 */ /* 0x000fe40004800000 */
[----:B------:R-:W-:-:S02]  /*5980*/  ISETP.GE.U32.AND.EX P1, PT, R17, UR5, PT, P4 ;  /* 0x0000000511007c0c */ /* 0x000fc4000bf26140 */
[----:B------:R-:W-:Y:S02]  /*5990*/  ISETP.GT.U32.AND P2, PT, R3, 0x3, !P2 ;  /* 0x000000030300780c */ /* 0x000fe40005744070 */
[----:B------:R-:W-:Y:S02]  /*59a0*/  PRMT R3, RZ, 0x7610, R3 ;  /* 0x00007610ff037816 */ /* 0x000fe40000000003 */
[----:B0-----:R-:W-:-:S04]  /*59b0*/  SEL R2, RZ, 0x1, !P2 ;  /* 0x00000001ff027807 */ /* 0x001fc80005000000 */
[--C-:B------:R-:W-:Y:S01]  /*59c0*/  LOP3.LUT R9, R2, R9, R0.reuse, 0x96, !PT ;  /* 0x0000000902097212 */ /* 0x100fe200078e9600 */
[----:B------:R-:W-:Y:S01]  /*59d0*/  IMAD.MOV.U32 R2, RZ, RZ, -0x1 ;  /* 0xffffffffff027424 */ /* 0x000fe200078e00ff */
[----:B------:R-:W-:Y:S01]  /*59e0*/  PRMT R0, RZ, 0x7610, R0 ;  /* 0x00007610ff007816 */ /* 0x000fe20000000000 */
[----:B------:R-:W-:Y:S06]  /*59f0*/  @P1 BRA `(.L_x_111) ;  /* 0x0000000400541947 */ /* 0x000fec0003800000 */
[----:B------:R-:W0:Y:S01]  /*5a00*/  S2UR UR4, SR_CTAID.X ;  /* 0x00000000000479c3 */ /* 0x000e220000002500 */
[----:B------:R-:W-:Y:S01]  /*5a10*/  ULDC.64 UR6, c[0x0][0x628] ;  /* 0x00018a0000067ab9 */ /* 0x000fe20000000a00 */
[----:B------:R-:W-:Y:S01]  /*5a20*/  ULDC UR5, c[0x0][0x150] ;  /* 0x0000540000057ab9 */ /* 0x000fe20000000800 */
[----:B------:R-:W-:Y:S01]  /*5a30*/  ISETP.NE.U32.AND P1, PT, RZ, UR6, PT ;  /* 0x00000006ff007c0c */ /* 0x000fe2000bf25070 */
[----:B------:R-:W-:Y:S01]  /*5a40*/  ULDC UR8, c[0x0][0x630] ;  /* 0x00018c0000087ab9 */ /* 0x000fe20000000800 */
[----:B------:R-:W-:Y:S01]  /*5a50*/  ULDC UR10, c[0x0][0x154] ;  /* 0x00005500000a7ab9 */ /* 0x000fe20000000800 */
[----:B------:R-:W-:Y:S01]  /*5a60*/  IMAD.MOV.U32 R2, RZ, RZ, R16 ;  /* 0x000000ffff027224 */ /* 0x000fe200078e0010 */
[----:B------:R-:W-:Y:S01]  /*5a70*/  ISETP.NE.AND.EX P1, PT, RZ, UR7, PT, P1 ;  /* 0x00000007ff007c0c */ /* 0x000fe2000bf25310 */
[----:B------:R-:W2:Y:S01]  /*5a80*/  S2UR UR9, SR_CTAID.Y ;  /* 0x00000000000979c3 */ /* 0x000ea20000002600 */
[----:B0-----:R-:W-:-:S05]  /*5a90*/  I2FP.F32.U32 R3, UR4 ;  /* 0x0000000400037c45 */ /* 0x001fca0008201000 */
[----:B------:R-:W-:Y:S01]  /*5aa0*/  FMUL R10, R3, UR5 ;  /* 0x00000005030a7c20 */ /* 0x000fe20008400000 */
[----:B------:R-:W-:-:S05]  /*5ab0*/  IMAD.MOV.U32 R3, RZ, RZ, R17 ;  /* 0x000000ffff037224 */ /* 0x000fca00078e0011 */
[----:B------:R-:W-:Y:S05]  /*5ac0*/  @!P1 BRA `(.L_x_112) ;  /* 0x0000000000289947 */ /* 0x000fea0003800000 */
[----:B------:R-:W-:Y:S02]  /*5ad0*/  ULDC UR5, c[0x0][0x634] ;  /* 0x00018d0000057ab9 */ /* 0x000fe40000000800 */
[----:B-1----:R-:W-:-:S05]  /*5ae0*/  IADD3 R7, P1, R16, UR5, RZ ;  /* 0x0000000510077c10 */ /* 0x002fca000ff3e0ff */
[----:B------:R-:W-:-:S04]  /*5af0*/  IMAD.X R11, RZ, RZ, R17, P1 ;  /* 0x000000ffff0b7224 */ /* 0x000fc800008e0611 */
[----:B------:R-:W-:-:S04]  /*5b00*/  IMAD.WIDE.U32 R4, R11, UR6, RZ ;  /* 0x000000060b047c25 */ /* 0x000fc8000f8e00ff */
[----:B------:R-:W-:-:S04]  /*5b10*/  IMAD.WIDE.U32 R4, P1, R7, UR7, R4 ;  /* 0x0000000707047c25 */ /* 0x000fc8000f820004 */
[----:B------:R-:W-:-:S04]  /*5b20*/  IMAD.WIDE.U32 R6, R7, UR6, RZ ;  /* 0x0000000607067c25 */ /* 0x000fc8000f8e00ff */
[----:B------:R-:W-:Y:S01]  /*5b30*/  IMAD.X R3, RZ, RZ, RZ, P1 ;  /* 0x000000ffff037224 */ /* 0x000fe200008e06ff */
[----:B------:R-:W-:Y:S01]  /*5b40*/  IADD3 RZ, P1, R7, R4, RZ ;  /* 0x0000000407ff7210 */ /* 0x000fe20007f3e0ff */
[----:B------:R-:W-:-:S04]  /*5b50*/  IMAD.MOV.U32 R2, RZ, RZ, R5 ;  /* 0x000000ffff027224 */ /* 0x000fc800078e0005 */
[----:B------:R-:W-:-:S08]  /*5b60*/  IMAD.WIDE.U32.X R2, R11, UR7, R2, P1 ;  /* 0x000000070b027c25 */ /* 0x000fd000088e0402 */
.L_x_112:
[--C-:B------:R-:W-:Y:S01]  /*5b70*/  SHF.R.U64 R19, R2, UR8, R3.reuse ;  /* 0x0000000802137c19 */ /* 0x100fe20008001203 */
[----:B------:R-:W0:Y:S01]  /*5b80*/  F2I.U32.TRUNC.NTZ R10, R10 ;  /* 0x0000000a000a7305 */ /* 0x000e22000020f000 */
[----:B------:R-:W-:Y:S01]  /*5b90*/  SHF.R.U32.HI R2, RZ, UR8, R3 ;  /* 0x00000008ff027c19 */ /* 0x000fe20008011603 */
[----:B------:R-:W-:Y:S01]  /*5ba0*/  ULDC.64 UR6, c[0x0][0x620] ;  /* 0x0001880000067ab9 */ /* 0x000fe20000000a00 */
[----:B------:R-:W-:Y:S01]  /*5bb0*/  IADD3 R5, P1, RZ, -R19, RZ ;  /* 0x80000013ff057210 */ /* 0x000fe20007f3e0ff */
[----:B------:R-:W3:Y:S01]  /*5bc0*/  LDC R15, c[0x0][0x610] ;  /* 0x00018400ff0f7b82 */ /* 0x000ee20000000800 */
[----:B-12---:R-:W-:Y:S01]  /*5bd0*/  I2FP.F32.U32 R4, UR9 ;  /* 0x0000000900047c45 */ /* 0x006fe20008201000 */
[----:B------:R-:W-:Y:S01]  /*5be0*/  ULDC UR8, c[0x0][0x658] ;  /* 0x0001960000087ab9 */ /* 0x000fe20000000800 */
[----:B------:R-:W-:Y:S01]  /*5bf0*/  ULDC UR12, c[0x0][0x648] ;  /* 0x00019200000c7ab9 */ /* 0x000fe20000000800 */
[----:B------:R-:W-:Y:S02]  /*5c00*/  IMAD.X R2, RZ, RZ, ~R2, P1 ;  /* 0x000000ffff027224 */ /* 0x000fe400008e0e02 */
[----:B------:R-:W-:Y:S01]  /*5c10*/  FMUL R6, R4, UR10 ;  /* 0x0000000a04067c20 */ /* 0x000fe20008400000 */
[----:B------:R-:W-:Y:S01]  /*5c20*/  ULDC.64 UR10, c[0x0][0x640] ;  /* 0x00019000000a7ab9 */ /* 0x000fe20000000a00 */
[----:B------:R-:W-:Y:S01]  /*5c30*/  IMAD R4, R2, UR6, RZ ;  /* 0x0000000602047c24 */ /* 0x000fe2000f8e02ff */
[----:B------:R-:W-:Y:S01]  /*5c40*/  ISETP.NE.U32.AND P1, PT, RZ, UR10, PT ;  /* 0x0000000aff007c0c */ /* 0x000fe2000bf25070 */
[C---:B------:R-:W-:Y:S01]  /*5c50*/  IMAD.WIDE.U32 R2, R5.reuse, UR6, R16 ;  /* 0x0000000605027c25 */ /* 0x040fe2000f8e0010 */
[----:B0-----:R-:W-:Y:S01]  /*5c60*/  R2UR UR5, R10 ;  /* 0x000000000a0572ca */ /* 0x001fe200000e0000 */
[----:B------:R-:W0:Y:S01]  /*5c70*/  F2I.U32.TRUNC.NTZ R6, R6 ;  /* 0x0000000600067305 */ /* 0x000e22000020f000 */
[----:B------:R-:W-:Y:S01]  /*5c80*/  ULDC UR6, c[0x0][0x618] ;  /* 0x0001860000067ab9 */ /* 0x000fe20000000800 */
[----:B------:R-:W-:Y:S01]  /*5c90*/  IMAD R5, R5, UR7, R4 ;  /* 0x0000000705057c24 */ /* 0x000fe2000f8e0204 */
[----:B------:R-:W-:-:S03]  /*5ca0*/  ISETP.NE.AND.EX P1, PT, RZ, UR11, PT, P1 ;  /* 0x0000000bff007c0c */ /* 0x000fc6000bf25310 */
[----:B------:R-:W-:-:S05]  /*5cb0*/  IMAD.IADD R3, R3, 0x1, R5 ;  /* 0x0000000103037824 */ /* 0x000fca00078e0205 */
[--C-:B------:R-:W-:Y:S02]  /*5cc0*/  SHF.R.U64 R10, R2, UR6, R3.reuse ;  /* 0x00000006020a7c19 */ /* 0x100fe40008001203 */
[----:B------:R-:W-:Y:S01]  /*5cd0*/  SHF.R.U32.HI R3, RZ, UR6, R3 ;  /* 0x00000006ff037c19 */ /* 0x000fe20008011603 */
[----:B------:R-:W-:Y:S01]  /*5ce0*/  ULDC UR6, c[0x0][0x608] ;  /* 0x0001820000067ab9 */ /* 0x000fe20000000800 */
[----:B0-----:R-:W-:Y:S02]  /*5cf0*/  R2UR UR7, R6 ;  /* 0x00000000060772ca */ /* 0x001fe400000e0000 */
[--C-:B------:R-:W-:Y:S02]  /*5d00*/  SHF.R.U64 R12, R10, UR6, R3.reuse ;  /* 0x000000060a0c7c19 */ /* 0x100fe40008001203 */
[----:B------:R-:W-:Y:S01]  /*5d10*/  SHF.R.U32.HI R3, RZ, UR6, R3 ;  /* 0x00000006ff037c19 */ /* 0x000fe20008011603 */
[----:B------:R-:W-:-:S03]  /*5d20*/  UIADD3 UR6, -UR5, URZ, URZ ;  /* 0x0000003f05067290 */ /* 0x000fc6000fffe13f */
[--C-:B------:R-:W-:Y:S01]  /*5d30*/  SHF.R.U64 R13, R12, UR8, R3.reuse ;  /* 0x000000080c0d7c19 */ /* 0x100fe20008001203 */
[----:B------:R-:W-:Y:S01]  /*5d40*/  ULDC UR5, c[0x0][0x144] ;  /* 0x0000510000057ab9 */ /* 0x000fe20000000800 */
[----:B------:R-:W-:-:S03]  /*5d50*/  SHF.R.U32.HI R3, RZ, UR8, R3 ;  /* 0x00000008ff037c19 */ /* 0x000fc60008011603 */
[----:B------:R-:W-:Y:S01]  /*5d60*/  IMAD.MOV.U32 R2, RZ, RZ, R13 ;  /* 0x000000ffff027224 */ /* 0x000fe200078e000d */
[----:B------:R-:W-:Y:S06]  /*5d70*/  @!P1 BRA `(.L_x_113) ;  /* 0x0000000000289947 */ /* 0x000fec0003800000 */
[----:B------:R-:W-:Y:S02]  /*5d80*/  ULDC UR8, c[0x0][0x64c] ;  /* 0x0001930000087ab9 */ /* 0x000fe40000000800 */
[----:B------:R-:W-:-:S05]  /*5d90*/  IADD3 R7, P1, R13, UR8, RZ ;  /* 0x000000080d077c10 */ /* 0x000fca000ff3e0ff */
        /* <DEDUP_REMOVED lines=8> */
.L_x_113:
[----:B------:R-:W-:Y:S01]  /*5e20*/  UISETP.NE.AND UP0, UPT, UR38, URZ, UPT ;  /* 0x0000003f2600728c */ /* 0x000fe2000bf05270 */
[----:B------:R-:W-:Y:S01]  /*5e30*/  SHF.R.U64 R3, R2, UR12, R3 ;  /* 0x0000000c02037c19 */ /* 0x000fe20008001203 */
[----:B------:R-:W-:Y:S01]  /*5e40*/  UIADD3 UR7, -UR7, URZ, URZ ;  /* 0x0000003f07077290 */ /* 0x000fe2000fffe13f */
[----:B------:R-:W-:Y:S01]  /*5e50*/  LOP3.LUT R2, R12, UR15, RZ, 0xc0, !PT ;  /* 0x0000000f0c027c12 */ /* 0x000fe2000f8ec0ff */
[----:B------:R-:W-:Y:S01]  /*5e60*/  UIMAD UR4, UR5, UR6, UR4 ;  /* 0x00000006050472a4 */ /* 0x000fe2000f8e0204 */
[----:B------:R-:W-:Y:S01]  /*5e70*/  LOP3.LUT R5, R10, UR13, RZ, 0xc0, !PT ;  /* 0x0000000d0a057c12 */ /* 0x000fe2000f8ec0ff */
[----:B------:R-:W-:Y:S01]  /*5e80*/  IMAD.MOV R4, RZ, RZ, -R3 ;  /* 0x000000ffff047224 */ /* 0x000fe200078e0a03 */
[----:B------:R-:W-:Y:S01]  /*5e90*/  ULDC UR5, c[0x0][0x148] ;  /* 0x0000520000057ab9 */ /* 0x000fe20000000800 */
[----:B------:R-:W-:Y:S01]  /*5ea0*/  IMAD R18, R3, UR14, R2 ;  /* 0x0000000e03127c24 */ /* 0x000fe2000f8e0202 */
[----:B------:R-:W-:Y:S01]  /*5eb0*/  PLOP3.LUT P1, PT, PT, PT, UP0, 0x80, 0x0 ;  /* 0x000000000000781c */ /* 0x000fe20003f2f008 */
[----:B------:R-:W-:Y:S01]  /*5ec0*/  IMAD.MOV.U32 R3, RZ, RZ, 0x1 ;  /* 0x00000001ff037424 */ /* 0x000fe200078e00ff */
[----:B------:R-:W-:-:S03]  /*5ed0*/  @UP0 UIMAD UR4, UR5, UR7, UR9 ;  /* 0x00000007050402a4 */ /* 0x000fc6000f8e0209 */
[----:B------:R-:W-:Y:S02]  /*5ee0*/  ULDC UR5, c[0x0][0x638] ;  /* 0x00018e0000057ab9 */ /* 0x000fe40000000800 */
[----:B------:R-:W-:Y:S02]  /*5ef0*/  IMAD R2, R4, UR5, R13 ;  /* 0x0000000504027c24 */ /* 0x000fe4000f8e020d */
[----:B---3--:R-:W-:Y:S01]  /*5f00*/  IMAD R18, R18, R15, UR4 ;  /* 0x0000000412127e24 */ /* 0x008fe2000f8e020f */
[----:B------:R-:W-:Y:S02]  /*5f10*/  ULDC UR4, c[0x0][0x600] ;  /* 0x0001800000047ab9 */ /* 0x000fe40000000800 */
[----:B------:R-:W-:-:S05]  /*5f20*/  IMAD R5, R2, UR4, R5 ;  /* 0x0000000402057c24 */ /* 0x000fca000f8e0205 */
[----:B------:R-:W-:Y:S02]  /*5f30*/  SEL R2, R5, R18, !P1 ;  /* 0x0000001205027207 */ /* 0x000fe40004800000 */
[----:B------:R-:W-:-:S07]  /*5f40*/  SEL R18, R18, R5, !P1 ;  /* 0x0000000512127207 */ /* 0x000fce0004800000 */
.L_x_111:
[----:B------:R-:W-:Y:S05]  /*5f50*/  BSYNC B1 ;  /* 0x0000000000017941 */ /* 0x000fea0003800000 */
.L_x_110:
[----:B------:R-:W-:-:S13]  /*5f60*/  LOP3.LUT P1, RZ, R3, 0xff, RZ, 0xc0, !PT ;  /* 0x000000ff03ff7812 */ /* 0x000fda000782c0ff */
[----:B------:R-:W-:Y:S05]  /*5f70*/  @P1 BRA `(.L_x_114) ;  /* 0xfffffff000f01947 */ /* 0x000fea000383ffff */
[----:B------:R-:W-:Y:S05]  /*5f80*/  BSYNC B0 ;  /* 0x0000000000007941 */ /* 0x000fea0003800000 */
.L_x_102:
[----:B------:R-:W-:-:S03]  /*5f90*/  UMOV UR4, 0xffffffff ;  /* 0xffffffff00047882 */ /* 0x000fc60000000000 */
[----:B------:R-:W-:Y:S05]  /*5fa0*/  BRA.DIV UR4, `(.L_x_115) ;  /* 0x0000000604447947 */ /* 0x000fea000b800000 */
[----:B------:R-:W-:-:S13]  /*5fb0*/  ELECT P6, URZ, PT ;  /* 0x00000000003f782f */ /* 0x000fda00038c0000 */
.L_x_131:
[----:B------:R-:W-:Y:S04]  /*5fc0*/  BSSY B0, `(.L_x_116) ;  /* 0x000002c000007945 */ /* 0x000fe80003800000 */
[----:B------:R-:W-:Y:S05]  /*5fd0*/  @!P6 BRA `(.L_x_117) ;  /* 0x0000000000a8e947 */ /* 0x000fea0003800000 */
[----:B------:R-:W-:-:S04]  /*5fe0*/  ULOP3.LUT UR4, UR40, 0x2, URZ, 0xfc, !UPT ;  /* 0x0000000228047892 */ /* 0x000fc8000f8efc3f */
[----:B------:R-:W-:-:S06]  /*5ff0*/  UISETP.NE.AND UP0, UPT, UR4, 0x3, UPT ;  /* 0x000000030400788c */ /* 0x000fcc000bf05270 */
[----:B------:R-:W-:-:S13]  /*6000*/  PLOP3.LUT P0, PT, PT, PT, UP0, 0x80, 0x0 ;  /* 0x000000000000781c */ /* 0x000fda0003f0f008 */
[----:B------:R-:W-:Y:S05]  /*6010*/  @!P0 BRA `(.L_x_118) ;  /* 0x0000000000048947 */ /* 0x000fea0003800000 */
[----:B------:R-:W-:Y:S01]  /*6020*/  BPT.TRAP 0x1 ;  /* 0x000000040000795c */ /* 0x000fe20000300000 */
.L_x_118:
[----:B------:R-:W0:Y:S01]  /*6030*/  S2R R3, SR_CgaCtaId ;  /* 0x0000000000037919 */ /* 0x000e220000008800 */
[----:B------:R-:W-:Y:S02]  /*6040*/  MOV R0, 0x400 ;  /* 0x0000040000007802 */ /* 0x000fe40000000f00 */
[----:B------:R-:W-:Y:S02]  /*6050*/  SHF.L.U32 R2, R9, 0x1f, RZ ;  /* 0x0000001f09027819 */ /* 0x000fe400000006ff */
[----:B0-----:R-:W-:-:S05]  /*6060*/  LEA R3, R3, R0, 0x18 ;  /* 0x0000000003037211 */ /* 0x001fca00078ec0ff */
[----:B------:R-:W-:-:S04]  /*6070*/  VIADD R3, R3, 0x20 ;  /* 0x0000002003037836 */ /* 0x000fc80000000000 */
[C---:B------:R-:W-:Y:S02]  /*6080*/  IMAD R5, R8.reuse, 0x8, R3 ;  /* 0x0000000808057824 */ /* 0x040fe400078e0203 */
[----:B------:R-:W-:Y:S02]  /*6090*/  VIADD R8, R8, 0x1 ;  /* 0x0000000108087836 */ /* 0x000fe40000000000 */
[----:B------:R-:W0:Y:S03]  /*60a0*/  SYNCS.PHASECHK.TRANS64.TRYWAIT P0, [R5+URZ], R2 ;  /* 0x00000002050075a7 */ /* 0x000e26000800017f */
[----:B------:R-:W-:-:S04]  /*60b0*/  ISETP.NE.AND P1, PT, R8, 0x4, PT ;  /* 0x000000040800780c */ /* 0x000fc80003f25270 */
[----:B------:R-:W-:Y:S02]  /*60c0*/  SEL R0, RZ, 0x1, P1 ;  /* 0x00000001ff007807 */ /* 0x000fe40000800000 */
[----:B------:R-:W-:Y:S02]  /*60d0*/  SEL R8, R8, RZ, P1 ;  /* 0x000000ff08087207 */ /* 0x000fe40000800000 */
[----:B------:R-:W-:-:S03]  /*60e0*/  LOP3.LUT R9, R9, R0, RZ, 0x3c, !PT ;  /* 0x0000000009097212 */ /* 0x000fc600078e3cff */
[----:B-1----:R-:W-:Y:S01]  /*60f0*/  IMAD R7, R8, 0x8, R3 ;  /* 0x0000000808077824 */ /* 0x002fe200078e0203 */
[----:B------:R-:W-:Y:S01]  /*6100*/  SHF.L.U32 R4, R9, 0x1f, RZ ;  /* 0x0000001f09047819 */ /* 0x000fe200000006ff */
[----:B0-----:R-:W-:Y:S06]  /*6110*/  @!P0 BRA `(.L_x_119) ;  /* 0x0000000400088947 */ /* 0x001fec0003800000 */
.L_x_132:
[----:B------:R-:W1:Y:S01]  /*6120*/  SYNCS.PHASECHK.TRANS64.TRYWAIT P0, [R7+URZ], R4 ;  /* 0x00000004070075a7 */ /* 0x000e62000800017f */
[----:B------:R-:W-:-:S05]  /*6130*/  VIADD R0, R8, 0x1 ;  /* 0x0000000108007836 */ /* 0x000fca0000000000 */
[----:B------:R-:W-:-:S04]  /*6140*/  ISETP.NE.AND P1, PT, R0, 0x4, PT ;  /* 0x000000040000780c */ /* 0x000fc80003f25270 */
[----:B0-----:R-:W-:Y:S02]  /*6150*/  SEL R2, RZ, 0x1, P1 ;  /* 0x00000001ff027807 */ /* 0x001fe40000800000 */
[----:B------:R-:W-:Y:S02]  /*6160*/  SEL R0, R0, RZ, P1 ;  /* 0x000000ff00007207 */ /* 0x000fe40000800000 */
[----:B------:R-:W-:-:S03]  /*6170*/  LOP3.LUT R9, R9, R2, RZ, 0x3c, !PT ;  /* 0x0000000209097212 */ /* 0x000fc600078e3cff */
[----:B------:R-:W-:Y:S01]  /*6180*/  IMAD R6, R0, 0x8, R3 ;  /* 0x0000000800067824 */ /* 0x000fe200078e0203 */
[----:B------:R-:W-:Y:S01]  /*6190*/  SHF.L.U32 R5, R9, 0x1f, RZ ;  /* 0x0000001f09057819 */ /* 0x000fe200000006ff */
[----:B-1----:R-:W-:Y:S06]  /*61a0*/  @!P0 BRA `(.L_x_120) ;  /* 0x0000000000f88947 */ /* 0x002fec0003800000 */
.L_x_133:
[----:B------:R-:W1:Y:S01]  /*61b0*/  SYNCS.PHASECHK.TRANS64.TRYWAIT P0, [R6+URZ], R5 ;  /* 0x00000005060075a7 */ /* 0x000e62000800017f */
[----:B------:R-:W-:-:S05]  /*61c0*/  VIADD R0, R0, 0x1 ;  /* 0x0000000100007836 */ /* 0x000fca0000000000 */
[----:B------:R-:W-:-:S04]  /*61d0*/  ISETP.NE.AND P1, PT, R0, 0x4, PT ;  /* 0x000000040000780c */ /* 0x000fc80003f25270 */
[----:B------:R-:W-:Y:S02]  /*61e0*/  SEL R2, RZ, 0x1, P1 ;  /* 0x00000001ff027807 */ /* 0x000fe40000800000 */
[----:B------:R-:W-:Y:S02]  /*61f0*/  SEL R0, R0, RZ, P1 ;  /* 0x000000ff00007207 */ /* 0x000fe40000800000 */
[----:B------:R-:W-:Y:S01]  /*6200*/  LOP3.LUT R2, R9, R2, RZ, 0x3c, !PT ;  /* 0x0000000209027212 */ /* 0x000fe200078e3cff */
[----:B-1----:R-:W-:Y:S06]  /*6210*/  @!P0 BRA `(.L_x_121) ;  /* 0x0000000000f08947 */ /* 0x002fec0003800000 */
.L_x_134:
[----:B------:R-:W-:Y:S01]  /*6220*/  IMAD R3, R0, 0x8, R3 ;  /* 0x0000000800037824 */ /* 0x000fe200078e0203 */
[----:B------:R-:W-:-:S07]  /*6230*/  SHF.L.U32 R0, R2, 0x1f, RZ ;  /* 0x0000001f02007819 */ /* 0x000fce00000006ff */
.L_x_122:
[----:B--2---:R2:W3:Y:S02]  /*6240*/  SYNCS.PHASECHK.TRANS64.TRYWAIT P0, [R3+URZ], R0 ;  /* 0x00000000030075a7 */ /* 0x0044e4000800017f */
[----:B---3--:R-:W-:Y:S05]  /*6250*/  @!P0 NANOSLEEP.SYNCS 0x989680 ;  /* 0x009896800000895d */ /* 0x008fea0003900000 */
[----:B------:R-:W3:Y:S02]  /*6260*/  @!P0 SYNCS.PHASECHK.TRANS64 P0, [R3+URZ], R0 ;  /* 0x00000000030085a7 */ /* 0x000ee4000800007f */
[----:B---3--:R-:W-:Y:S05]  /*6270*/  @!P0 BRA `(.L_x_122) ;  /* 0xfffffffc00f08947 */ /* 0x008fea000383ffff */
.L_x_117:
[----:B------:R-:W-:Y:S05]  /*6280*/  BSYNC B0 ;  /* 0x0000000000007941 */ /* 0x000fea0003800000 */
.L_x_116:
[----:B------:R-:W-:Y:S05]  /*6290*/  EXIT ;  /* 0x000000000000794d */ /* 0x000fea0003800000 */
.L_x_18:
[----:B0-----:R0:W1:Y:S02]  /*62a0*/  SYNCS.PHASECHK.TRANS64.TRYWAIT P0, [R65+URZ+-0x8], R0 ;  /* 0xfffff800410075a7 */ /* 0x001064000800017f */
[----:B-1----:R-:W-:Y:S05]  /*62b0*/  @!P0 NANOSLEEP.SYNCS 0x989680 ;  /* 0x009896800000895d */ /* 0x002fea0003900000 */
[----:B------:R-:W1:Y:S02]  /*62c0*/  @!P0 SYNCS.PHASECHK.TRANS64 P0, [R65+URZ+-0x8], R0 ;  /* 0xfffff800410085a7 */ /* 0x000e64000800007f */
[----:B-1----:R-:W-:Y:S05]  /*62d0*/  @!P0 BRA `(.L_x_18) ;  /* 0xfffffffc00f08947 */ /* 0x002fea000383ffff */
[----:B------:R-:W-:Y:S05]  /*62e0*/  BRA `(.L_x_123) ;  /* 0xffffffb400887947 */ /* 0x000fea000383ffff */
.L_x_23:
[----:B-1----:R1:W2:Y:S02]  /*62f0*/  SYNCS.PHASECHK.TRANS64.TRYWAIT P1, [R3+URZ], R0 ;  /* 0x00000000030075a7 */ /* 0x0022a4000802017f */
[----:B--2---:R-:W-:Y:S05]  /*6300*/  @!P1 NANOSLEEP.SYNCS 0x989680 ;  /* 0x009896800000995d */ /* 0x004fea0003900000 */
[----:B------:R-:W2:Y:S02]  /*6310*/  @!P1 SYNCS.PHASECHK.TRANS64 P1, [R3+URZ], R0 ;  /* 0x00000000030095a7 */ /* 0x000ea4000802007f */
[----:B--2---:R-:W-:Y:S05]  /*6320*/  @!P1 BRA `(.L_x_23) ;  /* 0xfffffffc00f09947 */ /* 0x004fea000383ffff */
[----:B------:R-:W-:Y:S05]  /*6330*/  BRA `(.L_x_22) ;  /* 0xffffffb400f87947 */ /* 0x000fea000383ffff */
.L_x_28:
[----:B-1----:R-:W-:-:S04]  /*6340*/  IMAD.U32 R5, RZ, RZ, UR4 ;  /* 0x00000004ff057e24 */ /* 0x002fc8000f8e00ff */
[----:B------:R1:W2:Y:S03]  /*6350*/  SYNCS.PHASECHK.TRANS64.TRYWAIT P1, [R5+URZ], R4 ;  /* 0x00000004050075a7 */ /* 0x0002a6000802017f */
[----:B--2---:R-:W-:Y:S05]  /*6360*/  @!P1 NANOSLEEP.SYNCS 0x989680 ;  /* 0x009896800000995d */ /* 0x004fea0003900000 */
[----:B------:R-:W2:Y:S02]  /*6370*/  @!P1 SYNCS.PHASECHK.TRANS64 P1, [R5+URZ], R4 ;  /* 0x00000004050095a7 */ /* 0x000ea4000802007f */
[----:B--2---:R-:W-:Y:S05]  /*6380*/  @!P1 BRA `(.L_x_28) ;  /* 0xfffffffc00ec9947 */ /* 0x004fea000383ffff */
[----:B------:R-:W-:Y:S05]  /*6390*/  BRA `(.L_x_27) ;  /* 0xffffffbc00207947 */ /* 0x000fea000383ffff */
.L_x_34:
[----:B0-----:R0:W1:Y:S02]  /*63a0*/  SYNCS.PHASECHK.TRANS64.TRYWAIT P0, [R65+URZ+0x8], R0 ;  /* 0x00000800410075a7 */ /* 0x001064000800017f */
[----:B-1----:R-:W-:Y:S05]  /*63b0*/  @!P0 NANOSLEEP.SYNCS 0x989680 ;  /* 0x009896800000895d */ /* 0x002fea0003900000 */
[----:B------:R-:W1:Y:S02]  /*63c0*/  @!P0 SYNCS.PHASECHK.TRANS64 P0, [R65+URZ+0x8], R0 ;  /* 0x00000800410085a7 */ /* 0x000e64000800007f */
[----:B-1----:R-:W-:Y:S05]  /*63d0*/  @!P0 BRA `(.L_x_34) ;  /* 0xfffffffc00f08947 */ /* 0x002fea000383ffff */
[----:B------:R-:W-:Y:S05]  /*63e0*/  BRA `(.L_x_124) ;  /* 0xffffffc000ac7947 */ /* 0x000fea000383ffff */
.L_x_103:
[----:B------:R-:W-:Y:S01]  /*63f0*/  BSSY B1, `(.L_x_125) ;  /* 0x0000006000017945 */ /* 0x000fe20003800000 */
[----:B------:R-:W-:-:S07]  /*6400*/  IMAD.MOV.U32 R15, RZ, RZ, -0x1 ;  /* 0xffffffffff0f7424 */ /* 0x000fce00078e00ff */
[----:B-----5:R-:W-:Y:S05]  /*6410*/  WARPSYNC.COLLECTIVE R15, `(.L_x_126) ;  /* 0x000000000f0c7348 */ /* 0x020fea0003c00000 */
[----:B------:R-:W-:Y:S02]  /*6420*/  ELECT P6, UR62, PT ;  /* 0x00000000003e782f */ /* 0x000fe400038c0000 */
[----:B------:R-:W-:Y:S01]  /*6430*/  MOV R14, UR62 ;  /* 0x0000003e000e7c02 */ /* 0x000fe20008000f00 */
[----:B-----5:R-:W-:Y:S10]  /*6440*/  ENDCOLLECTIVE ;  /* 0x000000000000791b */ /* 0x020ff40003800000 */
.L_x_126:
[----:B------:R-:W-:Y:S05]  /*6450*/  BSYNC B1 ;  /* 0x0000000000017941 */ /* 0x000fea0003800000 */
.L_x_125:
[----:B------:R-:W-:Y:S05]  /*6460*/  BRA `(.L_x_127) ;  /* 0xffffffec00c07947 */ /* 0x000fea000383ffff */
.L_x_106:
[----:B-1----:R1:W2:Y:S02]  /*6470*/  SYNCS.PHASECHK.TRANS64.TRYWAIT P1, [R7+URZ+0x20], R4 ;  /* 0x00002004070075a7 */ /* 0x0022a4000802017f */
[----:B--2---:R-:W-:Y:S05]  /*6480*/  @!P1 NANOSLEEP.SYNCS 0x989680 ;  /* 0x009896800000995d */ /* 0x004fea0003900000 */
[----:B------:R-:W2:Y:S02]  /*6490*/  @!P1 SYNCS.PHASECHK.TRANS64 P1, [R7+URZ+0x20], R4 ;  /* 0x00002004070095a7 */ /* 0x000ea4000802007f */
[----:B--2---:R-:W-:Y:S05]  /*64a0*/  @!P1 BRA `(.L_x_106) ;  /* 0xfffffffc00f09947 */ /* 0x004fea000383ffff */
[----:B------:R-:W-:Y:S05]  /*64b0*/  BRA `(.L_x_128) ;  /* 0xffffffec00f87947 */ /* 0x000fea000383ffff */
.L_x_115:
[----:B------:R-:W-:Y:S01]  /*64c0*/  BSSY B0, `(.L_x_129) ;  /* 0x0000006000007945 */ /* 0x000fe20003800000 */
[----:B------:R-:W-:-:S07]  /*64d0*/  IMAD.MOV.U32 R15, RZ, RZ, -0x1 ;  /* 0xffffffffff0f7424 */ /* 0x000fce00078e00ff */
[----:B-1---5:R-:W-:Y:S05]  /*64e0*/  WARPSYNC.COLLECTIVE R15, `(.L_x_130) ;  /* 0x000000000f0c7348 */ /* 0x022fea0003c00000 */
[----:B------:R-:W-:Y:S02]  /*64f0*/  ELECT P6, UR62, PT ;  /* 0x00000000003e782f */ /* 0x000fe400038c0000 */
[----:B------:R-:W-:Y:S01]  /*6500*/  MOV R14, UR62 ;  /* 0x0000003e000e7c02 */ /* 0x000fe20008000f00 */
[----:B-1---5:R-:W-:Y:S10]  /*6510*/  ENDCOLLECTIVE ;  /* 0x000000000000791b */ /* 0x022ff40003800000 */
.L_x_130:
[----:B------:R-:W-:Y:S05]  /*6520*/  BSYNC B0 ;  /* 0x0000000000007941 */ /* 0x000fea0003800000 */
.L_x_129:
[----:B------:R-:W-:Y:S05]  /*6530*/  BRA `(.L_x_131) ;  /* 0xfffffff800a07947 */ /* 0x000fea000383ffff */
.L_x_119:
[----:B0-----:R0:W1:Y:S02]  /*6540*/  SYNCS.PHASECHK.TRANS64.TRYWAIT P0, [R5+URZ], R2 ;  /* 0x00000002050075a7 */ /* 0x001064000800017f */
[----:B-1----:R-:W-:Y:S05]  /*6550*/  @!P0 NANOSLEEP.SYNCS 0x989680 ;  /* 0x009896800000895d */ /* 0x002fea0003900000 */
[----:B------:R-:W1:Y:S02]  /*6560*/  @!P0 SYNCS.PHASECHK.TRANS64 P0, [R5+URZ], R2 ;  /* 0x00000002050085a7 */ /* 0x000e64000800007f */
[----:B-1----:R-:W-:Y:S05]  /*6570*/  @!P0 BRA `(.L_x_119) ;  /* 0xfffffffc00f08947 */ /* 0x002fea000383ffff */
[----:B------:R-:W-:Y:S05]  /*6580*/  BRA `(.L_x_132) ;  /* 0xfffffff800e47947 */ /* 0x000fea000383ffff */
.L_x_120:
[----:B0-----:R0:W1:Y:S02]  /*6590*/  SYNCS.PHASECHK.TRANS64.TRYWAIT P0, [R7+URZ], R4 ;  /* 0x00000004070075a7 */ /* 0x001064000800017f */
[----:B-1----:R-:W-:Y:S05]  /*65a0*/  @!P0 NANOSLEEP.SYNCS 0x989680 ;  /* 0x009896800000895d */ /* 0x002fea0003900000 */
[----:B------:R-:W1:Y:S02]  /*65b0*/  @!P0 SYNCS.PHASECHK.TRANS64 P0, [R7+URZ], R4 ;  /* 0x00000004070085a7 */ /* 0x000e64000800007f */
[----:B-1----:R-:W-:Y:S05]  /*65c0*/  @!P0 BRA `(.L_x_120) ;  /* 0xfffffffc00f08947 */ /* 0x002fea000383ffff */
[----:B------:R-:W-:Y:S05]  /*65d0*/  BRA `(.L_x_133) ;  /* 0xfffffff800f47947 */ /* 0x000fea000383ffff */
.L_x_121:
[----:B-1----:R1:W2:Y:S02]  /*65e0*/  SYNCS.PHASECHK.TRANS64.TRYWAIT P0, [R6+URZ], R5 ;  /* 0x00000005060075a7 */ /* 0x0022a4000800017f */
[----:B--2---:R-:W-:Y:S05]  /*65f0*/  @!P0 NANOSLEEP.SYNCS 0x989680 ;  /* 0x009896800000895d */ /* 0x004fea0003900000 */
[----:B------:R-:W2:Y:S02]  /*6600*/  @!P0 SYNCS.PHASECHK.TRANS64 P0, [R6+URZ], R5 ;  /* 0x00000005060085a7 */ /* 0x000ea4000800007f */
[----:B--2---:R-:W-:Y:S05]  /*6610*/  @!P0 BRA `(.L_x_121) ;  /* 0xfffffffc00f08947 */ /* 0x004fea000383ffff */
[----:B------:R-:W-:Y:S05]  /*6620*/  BRA `(.L_x_134) ;  /* 0xfffffff800fc7947 */ /* 0x000fea000383ffff */
.L_x_135:
[----:B------:R-:W-:-:S00]  /*6630*/  BRA `(.L_x_135) ;  /* 0xfffffffc00fc7947 */ /* 0x000fc0000383ffff */
[----:B------:R-:W-:-:S00]  /*6640*/  NOP ;  /* 0x0000000000007918 */ /* 0x000fc00000000000 */
        /* <DEDUP_REMOVED lines=11> */
.L_x_136:


//--------------------- .nv.global.init           --------------------------
	.section	.nv.global.init,"aw",@progbits
.nv.global.init:
	.type		$str$22,@object
	.size		$str$22,($str$23 - $str$22)
$str$22:
        /*0000*/ 	.byte	0x6b, 0x5f, 0x74, 0x69, 0x6c, 0x65, 0x5f, 0x63, 0x6f, 0x75, 0x6e, 0x74, 0x20, 0x3e, 0x3d, 0x20
        /*0010*/ 	.byte	0x31, 0x00
	.type		$str$23,@object
	.size		$str$23,(__unnamed_1 - $str$23)
$str$23:
        /*0012*/ 	.byte	0x2f, 0x74, 0x6d, 0x70, 0x2f, 0x63, 0x75, 0x74, 0x6c, 0x61, 0x73, 0x73, 0x5f, 0x73, 0x77, 0x65
        /*0022*/ 	.byte	0x65, 0x70, 0x5f, 0x73, 0x72, 0x63, 0x2f, 0x69, 0x6e, 0x63, 0x6c, 0x75, 0x64, 0x65, 0x2f, 0x63
        /*0032*/ 	.byte	0x75, 0x74, 0x6c, 0x61, 0x73, 0x73, 0x2f, 0x67, 0x65, 0x6d, 0x6d, 0x2f, 0x63, 0x6f, 0x6c, 0x6c
        /*0042*/ 	.byte	0x65, 0x63, 0x74, 0x69, 0x76, 0x65, 0x2f, 0x73, 0x6d, 0x39, 0x30, 0x5f, 0x6d, 0x6d, 0x61, 0x5f
        /*0052*/ 	.byte	0x74, 0x6d, 0x61, 0x5f, 0x67, 0x6d, 0x6d, 0x61, 0x5f, 0x73, 0x73, 0x5f, 0x77, 0x61, 0x72, 0x70
        /*0062*/ 	.byte	0x73, 0x70, 0x65, 0x63, 0x69, 0x61, 0x6c, 0x69, 0x7a, 0x65, 0x64, 0x2e, 0x68, 0x70, 0x70, 0x00
	.type		__unnamed_1,@object
	.size		__unnamed_1,(.L_0 - __unnamed_1)
__unnamed_1:
        /*0072*/ 	.byte	0x76, 0x6f, 0x69, 0x64, 0x20, 0x63, 0x75, 0x74, 0x6c, 0x61, 0x73, 0x73, 0x3a, 0x3a, 0x67, 0x65
        /* <DEDUP_REMOVED lines=181> */
        /*0bd2*/ 	.byte	0x79, 0x5d, 0x00
.L_0:


//--------------------- .nv.shared._ZN7cutlass13device_kernelINS_4gemm6kernel13GemmUniversalIN4cute5tupleIJiiiiEEENS1_10collective13CollectiveMmaINS1_34MainloopSm90TmaGmmaWarpSpecializedILi4ENS5_IJNS4_1CILi2EEESB_NSA_ILi1EEEEEENS1_32KernelTmaWarpSpecializedPingpongEEENS5_IJNSA_ILi64EEESG_NSA_ILi128EEEEEENS_10bfloat16_tENS5_IJlSC_lEEESJ_SK_NS4_8TiledMMAINS4_8MMA_AtomIJNS4_4SM904GMMA27MMA_64x64x16_F32BF16BF16_SSILNSO_5MajorE0ELSQ_0ELNSO_7ScaleInE1ELSR_1EEEEEENS4_6LayoutINS5_IJSC_SC_SC_EEENS5_IJNSA_ILi0EEESW_SW_EEEEENS5_IJNS4_10UnderscoreESZ_SZ_EEEEENS4_23SM90_TMA_LOAD_MULTICASTENS4_14ComposedLayoutINS4_7SwizzleILi3ELi4ELi3EEENS4_18smem_ptr_flag_bitsILi16EEENSU_INS5_IJNSA_ILi8EEESG_EEENS5_IJSG_SC_EEEEEEEvNS4_8identityES12_S1C_vS1D_EENS_8epilogue10collective6detail29Sm90TmaWarpSpecializedAdapterINS1G_15DefaultEpilogueISJ_SK_SK_NS1F_6thread17LinearCombinationISJ_Li1EffLNS1K_9ScaleType4KindE0ELNS_15FloatRoundStyleE2ESJ_EENS1_15EpilogueDefaultEEEEEvvEEEEvNT_6ParamsE --------------------------
	.section	.nv.shared._ZN7cutlass13device_kernelINS_4gemm6kernel13GemmUniversalIN4cute5tupleIJiiiiEEENS1_10collective13CollectiveMmaINS1_34MainloopSm90TmaGmmaWarpSpecializedILi4ENS5_IJNS4_1CILi2EEESB_NSA_ILi1EEEEEENS1_32KernelTmaWarpSpecializedPingpongEEENS5_IJNSA_ILi64EEESG_NSA_ILi128EEEEEENS_10bfloat16_tENS5_IJlSC_lEEESJ_SK_NS4_8TiledMMAINS4_8MMA_AtomIJNS4_4SM904GMMA27MMA_64x64x16_F32BF16BF16_SSILNSO_5MajorE0ELSQ_0ELNSO_7ScaleInE1ELSR_1EEEEEENS4_6LayoutINS5_IJSC_SC_SC_EEENS5_IJNSA_ILi0EEESW_SW_EEEEENS5_IJNS4_10UnderscoreESZ_SZ_EEEEENS4_23SM90_TMA_LOAD_MULTICASTENS4_14ComposedLayoutINS4_7SwizzleILi3ELi4ELi3EEENS4_18smem_ptr_flag_bitsILi16EEENSU_INS5_IJNSA_ILi8EEESG_EEENS5_IJSG_SC_EEEEEEEvNS4_8identityES12_S1C_vS1D_EENS_8epilogue10collective6detail29Sm90TmaWarpSpecializedAdapterINS1G_15DefaultEpilogueISJ_SK_SK_NS1F_6thread17LinearCombinationISJ_Li1EffLNS1K_9ScaleType4KindE0ELNS_15FloatRoundStyleE2ESJ_EENS1_15EpilogueDefaultEEEEEvvEEEEvNT_6ParamsE,"aw",@nobits
	.sectionflags	@""
	.align	16
	.zero		1024


//--------------------- .nv.shared.reserved.0     --------------------------
	.section	.nv.shared.reserved.0,"aw",@nobits
	.weak		__nv_reservedSMEM_offset_0_alias
	.size		__nv_reservedSMEM_offset_0_alias, 0, 0
	.other		__nv_reservedSMEM_offset_0_alias,@"STO_CUDA_RESERVED_SHARED STV_DEFAULT"
__nv_reservedSMEM_offset_0_alias:
	.zero		0


//--------------------- .nv.global                --------------------------
	.section	.nv.global,"aw",@nobits
.nv.global:
	.type		_ZN39_INTERNAL_6a8cc88c_4_k_cu_0af85c0e_37034cute1_E,@object
	.size		_ZN39_INTERNAL_6a8cc88c_4_k_cu_0af85c0e_37034cute1_E,(_ZN39_INTERNAL_6a8cc88c_4_k_cu_0af85c0e_37034cuda3std3__45__cpo6cbeginE - _ZN39_INTERNAL_6a8cc88c_4_k_cu_0af85c0e_37034cute1_E)
_ZN39_INTERNAL_6a8cc88c_4_k_cu_0af85c0e_37034cute1_E:
	.zero		1
	.type		_ZN39_INTERNAL_6a8cc88c_4_k_cu_0af85c0e_37034cuda3std3__45__cpo6cbeginE,@object
	.size		_ZN39_INTERNAL_6a8cc88c_4_k_cu_0af85c0e_37034cuda3std3__45__cpo6cbeginE,(_ZN39_INTERNAL_6a8cc88c_4_k_cu_0af85c0e_37034cuda3std3__48in_placeE - _ZN39_INTERNAL_6a8cc88c_4_k_cu_0af85c0e_37034cuda3std3__45__cpo6cbeginE)
_ZN39_INTERNAL_6a8cc88c_4_k_cu_0af85c0e_37034cuda3std3__45__cpo6cbeginE:
	.zero		1
	.type		_ZN39_INTERNAL_6a8cc88c_4_k_cu_0af85c0e_37034cuda3std3__48in_placeE,@object
	.size		_ZN39_INTERNAL_6a8cc88c_4_k_cu_0af85c0e_37034cuda3std3__48in_placeE,(_ZN39_INTERNAL_6a8cc88c_4_k_cu_0af85c0e_37034cuda3std6ranges3__45__cpo9iter_moveE - _ZN39_INTERNAL_6a8cc88c_4_k_cu_0af85c0e_37034cuda3std3__48in_placeE)
_ZN39_INTERNAL_6a8cc88c_4_k_cu_0af85c0e_37034cuda3std3__48in_placeE:
	.zero		1
	.type		_ZN39_INTERNAL_6a8cc88c_4_k_cu_0af85c0e_37034cuda3std6ranges3__45__cpo9iter_moveE,@object
	.size		_ZN39_INTERNAL_6a8cc88c_4_k_cu_0af85c0e_37034cuda3std6ranges3__45__cpo9iter_moveE,(_ZN39_INTERNAL_6a8cc88c_4_k_cu_0af85c0e_37034cuda3std3__45__cpo5beginE - _ZN39_INTERNAL_6a8cc88c_4_k_cu_0af85c0e_37034cuda3std6ranges3__45__cpo9iter_moveE)
_ZN39_INTERNAL_6a8cc88c_4_k_cu_0af85c0e_37034cuda3std6ranges3__45__cpo9iter_moveE:
	.zero		1
	.type		_ZN39_INTERNAL_6a8cc88c_4_k_cu_0af85c0e_37034cuda3std3__45__cpo5beginE,@object
	.size		_ZN39_INTERNAL_6a8cc88c_4_k_cu_0af85c0e_37034cuda3std3__45__cpo5beginE,(_ZN39_INTERNAL_6a8cc88c_4_k_cu_0af85c0e_37034cuda3std3__441_GLOBAL__N__6a8cc88c_4_k_cu_0af85c0e_37036ignoreE - _ZN39_INTERNAL_6a8cc88c_4_k_cu_0af85c0e_37034cuda3std3__45__cpo5beginE)
_ZN39_INTERNAL_6a8cc88c_4_k_cu_0af85c0e_37034cuda3std3__45__cpo5beginE:
	.zero		1
	.type		_ZN39_INTERNAL_6a8cc88c_4_k_cu_0af85c0e_37034cuda3std3__441_GLOBAL__N__6a8cc88c_4_k_cu_0af85c0e_37036ignoreE,@object
	.size		_ZN39_INTERNAL_6a8cc88c_4_k_cu_0af85c0e_37034cuda3std3__441_GLOBAL__N__6a8cc88c_4_k_cu_0af85c0e_37036ignoreE,(_ZN39_INTERNAL_6a8cc88c_4_k_cu_0af85c0e_37034cute7productE - _ZN39_INTERNAL_6a8cc88c_4_k_cu_0af85c0e_37034cuda3std3__441_GLOBAL__N__6a8cc88c_4_k_cu_0af85c0e_37036ignoreE)
_ZN39_INTERNAL_6a8cc88c_4_k_cu_0af85c0e_37034cuda3std3__441_GLOBAL__N__6a8cc88c_4_k_cu_0af85c0e_37036ignoreE:
	.zero		1
	.type		_ZN39_INTERNAL_6a8cc88c_4_k_cu_0af85c0e_37034cute7productE,@object
	.size		_ZN39_INTERNAL_6a8cc88c_4_k_cu_0af85c0e_37034cute7productE,(_ZN39_INTERNAL_6a8cc88c_4_k_cu_0af85c0e_37034cuda3std3__45__cpo3endE - _ZN39_INTERNAL_6a8cc88c_4_k_cu_0af85c0e_37034cute7productE)
_ZN39_INTERNAL_6a8cc88c_4_k_cu_0af85c0e_37034cute7productE:
	.zero		1
	.type		_ZN39_INTERNAL_6a8cc88c_4_k_cu_0af85c0e_37034cuda3std3__45__cpo3endE,@object
	.size		_ZN39_INTERNAL_6a8cc88c_4_k_cu_0af85c0e_37034cuda3std3__45__cpo3endE,(_ZN39_INTERNAL_6a8cc88c_4_k_cu_0af85c0e_37034cuda3std3__419piecewise_constructE - _ZN39_INTERNAL_6a8cc88c_4_k_cu_0af85c0e_37034cuda3std3__45__cpo3endE)
_ZN39_INTERNAL_6a8cc88c_4_k_cu_0af85c0e_37034cuda3std3__45__cpo3endE:
	.zero		1
	.type		_ZN39_INTERNAL_6a8cc88c_4_k_cu_0af85c0e_37034cuda3std3__419piecewise_constructE,@object
	.size		_ZN39_INTERNAL_6a8cc88c_4_k_cu_0af85c0e_37034cuda3std3__419piecewise_constructE,(_ZN39_INTERNAL_6a8cc88c_4_k_cu_0af85c0e_37034cuda3std3__45__cpo4cendE - _ZN39_INTERNAL_6a8cc88c_4_k_cu_0af85c0e_37034cuda3std3__419piecewise_constructE)
_ZN39_INTERNAL_6a8cc88c_4_k_cu_0af85c0e_37034cuda3std3__419piecewise_constructE:
	.zero		1
	.type		_ZN39_INTERNAL_6a8cc88c_4_k_cu_0af85c0e_37034cuda3std3__45__cpo4cendE,@object
	.size		_ZN39_INTERNAL_6a8cc88c_4_k_cu_0af85c0e_37034cuda3std3__45__cpo4cendE,(_ZN39_INTERNAL_6a8cc88c_4_k_cu_0af85c0e_37034cuda3std6ranges3__45__cpo4swapE - _ZN39_INTERNAL_6a8cc88c_4_k_cu_0af85c0e_37034cuda3std3__45__cpo4cendE)
_ZN39_INTERNAL_6a8cc88c_4_k_cu_0af85c0e_37034cuda3std3__45__cpo4cendE:
	.zero		1
	.type		_ZN39_INTERNAL_6a8cc88c_4_k_cu_0af85c0e_37034cuda3std6ranges3__45__cpo4swapE,@object
	.size		_ZN39_INTERNAL_6a8cc88c_4_k_cu_0af85c0e_37034cuda3std6ranges3__45__cpo4swapE,(.L_8 - _ZN39_INTERNAL_6a8cc88c_4_k_cu_0af85c0e_37034cuda3std6ranges3__45__cpo4swapE)
_ZN39_INTERNAL_6a8cc88c_4_k_cu_0af85c0e_37034cuda3std6ranges3__45__cpo4swapE:
	.zero		1
.L_8:


//--------------------- .nv.constant0._ZN7cutlass13device_kernelINS_4gemm6kernel13GemmUniversalIN4cute5tupleIJiiiiEEENS1_10collective13CollectiveMmaINS1_34MainloopSm90TmaGmmaWarpSpecializedILi4ENS5_IJNS4_1CILi2EEESB_NSA_ILi1EEEEEENS1_32KernelTmaWarpSpecializedPingpongEEENS5_IJNSA_ILi64EEESG_NSA_ILi128EEEEEENS_10bfloat16_tENS5_IJlSC_lEEESJ_SK_NS4_8TiledMMAINS4_8MMA_AtomIJNS4_4SM904GMMA27MMA_64x64x16_F32BF16BF16_SSILNSO_5MajorE0ELSQ_0ELNSO_7ScaleInE1ELSR_1EEEEEENS4_6LayoutINS5_IJSC_SC_SC_EEENS5_IJNSA_ILi0EEESW_SW_EEEEENS5_IJNS4_10UnderscoreESZ_SZ_EEEEENS4_23SM90_TMA_LOAD_MULTICASTENS4_14ComposedLayoutINS4_7SwizzleILi3ELi4ELi3EEENS4_18smem_ptr_flag_bitsILi16EEENSU_INS5_IJNSA_ILi8EEESG_EEENS5_IJSG_SC_EEEEEEEvNS4_8identityES12_S1C_vS1D_EENS_8epilogue10collective6detail29Sm90TmaWarpSpecializedAdapterINS1G_15DefaultEpilogueISJ_SK_SK_NS1F_6thread17LinearCombinationISJ_Li1EffLNS1K_9ScaleType4KindE0ELNS_15FloatRoundStyleE2ESJ_EENS1_15EpilogueDefaultEEEEEvvEEEEvNT_6ParamsE --------------------------
	.section	.nv.constant0._ZN7cutlass13device_kernelINS_4gemm6kernel13GemmUniversalIN4cute5tupleIJiiiiEEENS1_10collective13CollectiveMmaINS1_34MainloopSm90TmaGmmaWarpSpecializedILi4ENS5_IJNS4_1CILi2EEESB_NSA_ILi1EEEEEENS1_32KernelTmaWarpSpecializedPingpongEEENS5_IJNSA_ILi64EEESG_NSA_ILi128EEEEEENS_10bfloat16_tENS5_IJlSC_lEEESJ_SK_NS4_8TiledMMAINS4_8MMA_AtomIJNS4_4SM904GMMA27MMA_64x64x16_F32BF16BF16_SSILNSO_5MajorE0ELSQ_0ELNSO_7ScaleInE1ELSR_1EEEEEENS4_6LayoutINS5_IJSC_SC_SC_EEENS5_IJNSA_ILi0EEESW_SW_EEEEENS5_IJNS4_10UnderscoreESZ_SZ_EEEEENS4_23SM90_TMA_LOAD_MULTICASTENS4_14ComposedLayoutINS4_7SwizzleILi3ELi4ELi3EEENS4_18smem_ptr_flag_bitsILi16EEENSU_INS5_IJNSA_ILi8EEESG_EEENS5_IJSG_SC_EEEEEEEvNS4_8identityES12_S1C_vS1D_EENS_8epilogue10collective6detail29Sm90TmaWarpSpecializedAdapterINS1G_15DefaultEpilogueISJ_SK_SK_NS1F_6thread17LinearCombinationISJ_Li1EffLNS1K_9ScaleType4KindE0ELNS_15FloatRoundStyleE2ESJ_EENS1_15EpilogueDefaultEEEEEvvEEEEvNT_6ParamsE,"a",@progbits
	.sectionflags	@""
	.align	4
.nv.constant0._ZN7cutlass13device_kernelINS_4gemm6kernel13GemmUniversalIN4cute5tupleIJiiiiEEENS1_10collective13CollectiveMmaINS1_34MainloopSm90TmaGmmaWarpSpecializedILi4ENS5_IJNS4_1CILi2EEESB_NSA_ILi1EEEEEENS1_32KernelTmaWarpSpecializedPingpongEEENS5_IJNSA_ILi64EEESG_NSA_ILi128EEEEEENS_10bfloat16_tENS5_IJlSC_lEEESJ_SK_NS4_8TiledMMAINS4_8MMA_AtomIJNS4_4SM904GMMA27MMA_64x64x16_F32BF16BF16_SSILNSO_5MajorE0ELSQ_0ELNSO_7ScaleInE1ELSR_1EEEEEENS4_6LayoutINS5_IJSC_SC_SC_EEENS5_IJNSA_ILi0EEESW_SW_EEEEENS5_IJNS4_10UnderscoreESZ_SZ_EEEEENS4_23SM90_TMA_LOAD_MULTICASTENS4_14ComposedLayoutINS4_7SwizzleILi3ELi4ELi3EEENS4_18smem_ptr_flag_bitsILi16EEENSU_INS5_IJNSA_ILi8EEESG_EEENS5_IJSG_SC_EEEEEEEvNS4_8identityES12_S1C_vS1D_EENS_8epilogue10collective6detail29Sm90TmaWarpSpecializedAdapterINS1G_15DefaultEpilogueISJ_SK_SK_NS1F_6thread17LinearCombinationISJ_Li1EffLNS1K_9ScaleType4KindE0ELNS_15FloatRoundStyleE2ESJ_EENS1_15EpilogueDefaultEEEEEvvEEEEvNT_6ParamsE:
	.zero		1664


//--------------------- SYMBOLS --------------------------

	.type		.nv.reservedSmem.offset0,@object
	.size		.nv.reservedSmem.offset0,0x4
	.type		__assertfail,@function
